	.target	sm_90a

	.elftype	@"ET_EXEC"


//--------------------- .note.nv.tkinfo           --------------------------
	.section	.note.nv.tkinfo,"",@"SHT_NOTE"
	.sectionflags	@"SHF_NOTE_NV_TKINFO"
	.tkinfo
        /*0018*/ 	.word	0x00000002
        /*0030*/ 	.string	""
        /*0030*/ 	.string	"ptxas"
        /*0030*/ 	.string	"Cuda compilation tools, release 13.0, V13.0.88"
        /*0030*/ 	.string	"Build cuda_13.0.r13.0/compiler.36424714_0"
        /*0030*/ 	.string	"-arch sm_90a -m 64 "



//--------------------- .note.nv.cuinfo           --------------------------
	.section	.note.nv.cuinfo,"",@"SHT_NOTE"
	.sectionflags	@"SHF_NOTE_NV_CUINFO"
        /*0018*/ 	.short	0x0002
        /*001a*/ 	.short	0x005a
        /*001c*/ 	.short	0x0082
	.zero		2


//--------------------- .nv.info                  --------------------------
	.section	.nv.info,"",@"SHT_CUDA_INFO"
	.align	4


	//----- nvinfo : EIATTR_REGCOUNT
	.align		4
        /*0000*/ 	.byte	0x04, 0x2f
        /*0002*/ 	.short	(.L_12 - .L_11)
	.align		4
.L_11:
        /*0004*/ 	.word	index@(_ZN7cutlass13device_kernelIN5flash19enable_sm80_to_sm89INS1_16FlashAttnFwdSm80INS1_25CollectiveMainloopFwdSm80ILi4ELi1ELb0EN4cute5tupleIJNS5_1CILi128EEENS7_ILi48EEENS7_ILi96EEEEEELi96ENS_6half_tEfNS_4arch4Sm80ELb1ELb0ELb0ELb1ELb0ELb1ELb1ELb1EEENS1_21CollectiveEpilogueFwdINS6_IJS8_SA_S9_EEENS6_IJNS7_ILi1EEESI_SI_EEESC_SE_Li128ELb1ELb1ELb1ELb0EEENS1_36VarlenDynamicPersistentTileSchedulerILi128ELi48ELi128ELi128ELb1ELb1ELb0ELb1ELb1ELb1EEEEEEEEEvNT_6ParamsE)
        /*0008*/ 	.word	0x00000004


	//----- nvinfo : EIATTR_FRAME_SIZE
	.align		4
.L_12:
        /*000c*/ 	.byte	0x04, 0x11
        /*000e*/ 	.short	(.L_14 - .L_13)
	.align		4
.L_13:
        /*0010*/ 	.word	index@(_ZN7cutlass13device_kernelIN5flash19enable_sm80_to_sm89INS1_16FlashAttnFwdSm80INS1_25CollectiveMainloopFwdSm80ILi4ELi1ELb0EN4cute5tupleIJNS5_1CILi128EEENS7_ILi48EEENS7_ILi96EEEEEELi96ENS_6half_tEfNS_4arch4Sm80ELb1ELb0ELb0ELb1ELb0ELb1ELb1ELb1EEENS1_21CollectiveEpilogueFwdINS6_IJS8_SA_S9_EEENS6_IJNS7_ILi1EEESI_SI_EEESC_SE_Li128ELb1ELb1ELb1ELb0EEENS1_36VarlenDynamicPersistentTileSchedulerILi128ELi48ELi128ELi128ELb1ELb1ELb0ELb1ELb1ELb1EEEEEEEEEvNT_6ParamsE)
        /*0014*/ 	.word	0x00000000


	//----- nvinfo : EIATTR_REGCOUNT
	.align		4
.L_14:
        /*0018*/ 	.byte	0x04, 0x2f
        /*001a*/ 	.short	(.L_16 - .L_15)
	.align		4
.L_15:
        /*001c*/ 	.word	index@(_ZN7cutlass13device_kernelIN5flash19enable_sm80_to_sm89INS1_16FlashAttnFwdSm80INS1_25CollectiveMainloopFwdSm80ILi4ELi1ELb0EN4cute5tupleIJNS5_1CILi128EEENS7_ILi48EEENS7_ILi96EEEEEELi96ENS_6half_tEfNS_4arch4Sm80ELb1ELb0ELb0ELb1ELb0ELb0ELb1ELb1EEENS1_21CollectiveEpilogueFwdINS6_IJS8_SA_S9_EEENS6_IJNS7_ILi1EEESI_SI_EEESC_SE_Li128ELb1ELb1ELb1ELb0EEENS1_36VarlenDynamicPersistentTileSchedulerILi128ELi48ELi128ELi128ELb1ELb1ELb0ELb1ELb1ELb1EEEEEEEEEvNT_6ParamsE)
        /*0020*/ 	.word	0x00000004


	//----- nvinfo : EIATTR_FRAME_SIZE
	.align		4
.L_16:
        /*0024*/ 	.byte	0x04, 0x11
        /*0026*/ 	.short	(.L_18 - .L_17)
	.align		4
.L_17:
        /*0028*/ 	.word	index@(_ZN7cutlass13device_kernelIN5flash19enable_sm80_to_sm89INS1_16FlashAttnFwdSm80INS1_25CollectiveMainloopFwdSm80ILi4ELi1ELb0EN4cute5tupleIJNS5_1CILi128EEENS7_ILi48EEENS7_ILi96EEEEEELi96ENS_6half_tEfNS_4arch4Sm80ELb1ELb0ELb0ELb1ELb0ELb0ELb1ELb1EEENS1_21CollectiveEpilogueFwdINS6_IJS8_SA_S9_EEENS6_IJNS7_ILi1EEESI_SI_EEESC_SE_Li128ELb1ELb1ELb1ELb0EEENS1_36VarlenDynamicPersistentTileSchedulerILi128ELi48ELi128ELi128ELb1ELb1ELb0ELb1ELb1ELb1EEEEEEEEEvNT_6ParamsE)
        /*002c*/ 	.word	0x00000000


	//----- nvinfo : EIATTR_REGCOUNT
	.align		4
.L_18:
        /*0030*/ 	.byte	0x04, 0x2f
        /*0032*/ 	.short	(.L_20 - .L_19)
	.align		4
.L_19:
        /*0034*/ 	.word	index@(_ZN7cutlass13device_kernelIN5flash19enable_sm80_to_sm89INS1_16FlashAttnFwdSm80INS1_25CollectiveMainloopFwdSm80ILi4ELi1ELb0EN4cute5tupleIJNS5_1CILi128EEENS7_ILi64EEENS7_ILi96EEEEEELi96ENS_6half_tEfNS_4arch4Sm80ELb1ELb0ELb0ELb0ELb0ELb0ELb1ELb1EEENS1_21CollectiveEpilogueFwdINS6_IJS8_SA_S9_EEENS6_IJNS7_ILi1EEESI_SI_EEESC_SE_Li128ELb0ELb1ELb1ELb0EEENS1_30DynamicPersistentTileSchedulerILi128ELi128ELb1ELb1ELb0EEEEEEEEEvNT_6ParamsE)
        /*0038*/ 	.word	0x00000004


	//----- nvinfo : EIATTR_FRAME_SIZE
	.align		4
.L_20:
        /*003c*/ 	.byte	0x04, 0x11
        /*003e*/ 	.short	(.L_22 - .L_21)
	.align		4
.L_21:
        /*0040*/ 	.word	index@(_ZN7cutlass13device_kernelIN5flash19enable_sm80_to_sm89INS1_16FlashAttnFwdSm80INS1_25CollectiveMainloopFwdSm80ILi4ELi1ELb0EN4cute5tupleIJNS5_1CILi128EEENS7_ILi64EEENS7_ILi96EEEEEELi96ENS_6half_tEfNS_4arch4Sm80ELb1ELb0ELb0ELb0ELb0ELb0ELb1ELb1EEENS1_21CollectiveEpilogueFwdINS6_IJS8_SA_S9_EEENS6_IJNS7_ILi1EEESI_SI_EEESC_SE_Li128ELb0ELb1ELb1ELb0EEENS1_30DynamicPersistentTileSchedulerILi128ELi128ELb1ELb1ELb0EEEEEEEEEvNT_6ParamsE)
        /*0044*/ 	.word	0x00000000


	//----- nvinfo : EIATTR_REGCOUNT
	.align		4
.L_22:
        /*0048*/ 	.byte	0x04, 0x2f
        /*004a*/ 	.short	(.L_24 - .L_23)
	.align		4
.L_23:
        /*004c*/ 	.word	index@(_ZN7cutlass13device_kernelIN5flash19enable_sm80_to_sm89INS1_16FlashAttnFwdSm80INS1_25CollectiveMainloopFwdSm80ILi4ELi1ELb0EN4cute5tupleIJNS5_1CILi128EEENS7_ILi48EEENS7_ILi96EEEEEELi96ENS_6half_tEfNS_4arch4Sm80ELb0ELb1ELb0ELb1ELb0ELb1ELb1ELb1EEENS1_21CollectiveEpilogueFwdINS6_IJS8_SA_S9_EEENS6_IJNS7_ILi1EEESI_SI_EEESC_SE_Li128ELb1ELb1ELb1ELb0EEENS1_36VarlenDynamicPersistentTileSchedulerILi128ELi48ELi128ELi128ELb1ELb1ELb0ELb1ELb0ELb1EEEEEEEEEvNT_6ParamsE)
        /*0050*/ 	.word	0x00000004


	//----- nvinfo : EIATTR_FRAME_SIZE
	.align		4
.L_24:
        /*0054*/ 	.byte	0x04, 0x11
        /*0056*/ 	.short	(.L_26 - .L_25)
	.align		4
.L_25:
        /*0058*/ 	.word	index@(_ZN7cutlass13device_kernelIN5flash19enable_sm80_to_sm89INS1_16FlashAttnFwdSm80INS1_25CollectiveMainloopFwdSm80ILi4ELi1ELb0EN4cute5tupleIJNS5_1CILi128EEENS7_ILi48EEENS7_ILi96EEEEEELi96ENS_6half_tEfNS_4arch4Sm80ELb0ELb1ELb0ELb1ELb0ELb1ELb1ELb1EEENS1_21CollectiveEpilogueFwdINS6_IJS8_SA_S9_EEENS6_IJNS7_ILi1EEESI_SI_EEESC_SE_Li128ELb1ELb1ELb1ELb0EEENS1_36VarlenDynamicPersistentTileSchedulerILi128ELi48ELi128ELi128ELb1ELb1ELb0ELb1ELb0ELb1EEEEEEEEEvNT_6ParamsE)
        /*005c*/ 	.word	0x00000000


	//----- nvinfo : EIATTR_REGCOUNT
	.align		4
.L_26:
        /*0060*/ 	.byte	0x04, 0x2f
        /*0062*/ 	.short	(.L_28 - .L_27)
	.align		4
.L_27:
        /*0064*/ 	.word	index@(_ZN7cutlass13device_kernelIN5flash19enable_sm80_to_sm89INS1_16FlashAttnFwdSm80INS1_25CollectiveMainloopFwdSm80ILi4ELi1ELb0EN4cute5tupleIJNS5_1CILi128EEENS7_ILi48EEENS7_ILi96EEEEEELi96ENS_6half_tEfNS_4arch4Sm80ELb0ELb1ELb0ELb1ELb0ELb0ELb1ELb1EEENS1_21CollectiveEpilogueFwdINS6_IJS8_SA_S9_EEENS6_IJNS7_ILi1EEESI_SI_EEESC_SE_Li128ELb1ELb1ELb1ELb0EEENS1_36VarlenDynamicPersistentTileSchedulerILi128ELi48ELi128ELi128ELb1ELb1ELb0ELb1ELb0ELb1EEEEEEEEEvNT_6ParamsE)
        /*0068*/ 	.word	0x00000004


	//----- nvinfo : EIATTR_FRAME_SIZE
	.align		4
.L_28:
        /*006c*/ 	.byte	0x04, 0x11
        /*006e*/ 	.short	(.L_30 - .L_29)
	.align		4
.L_29:
        /*0070*/ 	.word	index@(_ZN7cutlass13device_kernelIN5flash19enable_sm80_to_sm89INS1_16FlashAttnFwdSm80INS1_25CollectiveMainloopFwdSm80ILi4ELi1ELb0EN4cute5tupleIJNS5_1CILi128EEENS7_ILi48EEENS7_ILi96EEEEEELi96ENS_6half_tEfNS_4arch4Sm80ELb0ELb1ELb0ELb1ELb0ELb0ELb1ELb1EEENS1_21CollectiveEpilogueFwdINS6_IJS8_SA_S9_EEENS6_IJNS7_ILi1EEESI_SI_EEESC_SE_Li128ELb1ELb1ELb1ELb0EEENS1_36VarlenDynamicPersistentTileSchedulerILi128ELi48ELi128ELi128ELb1ELb1ELb0ELb1ELb0ELb1EEEEEEEEEvNT_6ParamsE)
        /*0074*/ 	.word	0x00000000


	//----- nvinfo : EIATTR_REGCOUNT
	.align		4
.L_30:
        /*0078*/ 	.byte	0x04, 0x2f
        /*007a*/ 	.short	(.L_32 - .L_31)
	.align		4
.L_31:
        /*007c*/ 	.word	index@(_ZN7cutlass13device_kernelIN5flash19enable_sm80_to_sm89INS1_16FlashAttnFwdSm80INS1_25CollectiveMainloopFwdSm80ILi4ELi1ELb0EN4cute5tupleIJNS5_1CILi128EEENS7_ILi48EEENS7_ILi96EEEEEELi96ENS_6half_tEfNS_4arch4Sm80ELb0ELb1ELb0ELb0ELb0ELb0ELb1ELb1EEENS1_21CollectiveEpilogueFwdINS6_IJS8_SA_S9_EEENS6_IJNS7_ILi1EEESI_SI_EEESC_SE_Li128ELb0ELb1ELb1ELb0EEENS1_19SingleTileSchedulerILb0ELb1ELb1ELi128EEEEEEEEEvNT_6ParamsE)
        /*0080*/ 	.word	0x00000004


	//----- nvinfo : EIATTR_FRAME_SIZE
	.align		4
.L_32:
        /*0084*/ 	.byte	0x04, 0x11
        /*0086*/ 	.short	(.L_34 - .L_33)
	.align		4
.L_33:
        /*0088*/ 	.word	index@(_ZN7cutlass13device_kernelIN5flash19enable_sm80_to_sm89INS1_16FlashAttnFwdSm80INS1_25CollectiveMainloopFwdSm80ILi4ELi1ELb0EN4cute5tupleIJNS5_1CILi128EEENS7_ILi48EEENS7_ILi96EEEEEELi96ENS_6half_tEfNS_4arch4Sm80ELb0ELb1ELb0ELb0ELb0ELb0ELb1ELb1EEENS1_21CollectiveEpilogueFwdINS6_IJS8_SA_S9_EEENS6_IJNS7_ILi1EEESI_SI_EEESC_SE_Li128ELb0ELb1ELb1ELb0EEENS1_19SingleTileSchedulerILb0ELb1ELb1ELi128EEEEEEEEEvNT_6ParamsE)
        /*008c*/ 	.word	0x00000000


	//----- nvinfo : EIATTR_REGCOUNT
	.align		4
.L_34:
        /*0090*/ 	.byte	0x04, 0x2f
        /*0092*/ 	.short	(.L_36 - .L_35)
	.align		4
.L_35:
        /*0094*/ 	.word	index@(_ZN7cutlass13device_kernelIN5flash19enable_sm80_to_sm89INS1_16FlashAttnFwdSm80INS1_25CollectiveMainloopFwdSm80ILi4ELi1ELb0EN4cute5tupleIJNS5_1CILi128EEENS7_ILi48EEENS7_ILi96EEEEEELi96ENS_6half_tEfNS_4arch4Sm80ELb0ELb0ELb0ELb1ELb0ELb1ELb1ELb1EEENS1_21CollectiveEpilogueFwdINS6_IJS8_SA_S9_EEENS6_IJNS7_ILi1EEESI_SI_EEESC_SE_Li128ELb1ELb1ELb1ELb0EEENS1_36VarlenDynamicPersistentTileSchedulerILi128ELi48ELi128ELi128ELb1ELb1ELb0ELb0ELb1ELb1EEEEEEEEEvNT_6ParamsE)
        /*0098*/ 	.word	0x00000004


	//----- nvinfo : EIATTR_FRAME_SIZE
	.align		4
.L_36:
        /*009c*/ 	.byte	0x04, 0x11
        /*009e*/ 	.short	(.L_38 - .L_37)
	.align		4
.L_37:
        /*00a0*/ 	.word	index@(_ZN7cutlass13device_kernelIN5flash19enable_sm80_to_sm89INS1_16FlashAttnFwdSm80INS1_25CollectiveMainloopFwdSm80ILi4ELi1ELb0EN4cute5tupleIJNS5_1CILi128EEENS7_ILi48EEENS7_ILi96EEEEEELi96ENS_6half_tEfNS_4arch4Sm80ELb0ELb0ELb0ELb1ELb0ELb1ELb1ELb1EEENS1_21CollectiveEpilogueFwdINS6_IJS8_SA_S9_EEENS6_IJNS7_ILi1EEESI_SI_EEESC_SE_Li128ELb1ELb1ELb1ELb0EEENS1_36VarlenDynamicPersistentTileSchedulerILi128ELi48ELi128ELi128ELb1ELb1ELb0ELb0ELb1ELb1EEEEEEEEEvNT_6ParamsE)
        /*00a4*/ 	.word	0x00000000


	//----- nvinfo : EIATTR_REGCOUNT
	.align		4
.L_38:
        /*00a8*/ 	.byte	0x04, 0x2f
        /*00aa*/ 	.short	(.L_40 - .L_39)
	.align		4
.L_39:
        /*00ac*/ 	.word	index@(_ZN7cutlass13device_kernelIN5flash19enable_sm80_to_sm89INS1_16FlashAttnFwdSm80INS1_25CollectiveMainloopFwdSm80ILi4ELi1ELb0EN4cute5tupleIJNS5_1CILi128EEENS7_ILi48EEENS7_ILi96EEEEEELi96ENS_6half_tEfNS_4arch4Sm80ELb0ELb0ELb0ELb1ELb0ELb0ELb1ELb1EEENS1_21CollectiveEpilogueFwdINS6_IJS8_SA_S9_EEENS6_IJNS7_ILi1EEESI_SI_EEESC_SE_Li128ELb1ELb1ELb1ELb0EEENS1_36VarlenDynamicPersistentTileSchedulerILi128ELi48ELi128ELi128ELb1ELb1ELb0ELb0ELb1ELb1EEEEEEEEEvNT_6ParamsE)
        /*00b0*/ 	.word	0x00000004


	//----- nvinfo : EIATTR_FRAME_SIZE
	.align		4
.L_40:
        /*00b4*/ 	.byte	0x04, 0x11
        /*00b6*/ 	.short	(.L_42 - .L_41)
	.align		4
.L_41:
        /*00b8*/ 	.word	index@(_ZN7cutlass13device_kernelIN5flash19enable_sm80_to_sm89INS1_16FlashAttnFwdSm80INS1_25CollectiveMainloopFwdSm80ILi4ELi1ELb0EN4cute5tupleIJNS5_1CILi128EEENS7_ILi48EEENS7_ILi96EEEEEELi96ENS_6half_tEfNS_4arch4Sm80ELb0ELb0ELb0ELb1ELb0ELb0ELb1ELb1EEENS1_21CollectiveEpilogueFwdINS6_IJS8_SA_S9_EEENS6_IJNS7_ILi1EEESI_SI_EEESC_SE_Li128ELb1ELb1ELb1ELb0EEENS1_36VarlenDynamicPersistentTileSchedulerILi128ELi48ELi128ELi128ELb1ELb1ELb0ELb0ELb1ELb1EEEEEEEEEvNT_6ParamsE)
        /*00bc*/ 	.word	0x00000000


	//----- nvinfo : EIATTR_REGCOUNT
	.align		4
.L_42:
        /*00c0*/ 	.byte	0x04, 0x2f
        /*00c2*/ 	.short	(.L_44 - .L_43)
	.align		4
.L_43:
        /*00c4*/ 	.word	index@(_ZN7cutlass13device_kernelIN5flash19enable_sm80_to_sm89INS1_16FlashAttnFwdSm80INS1_25CollectiveMainloopFwdSm80ILi4ELi1ELb0EN4cute5tupleIJNS5_1CILi128EEENS7_ILi64EEENS7_ILi96EEEEEELi96ENS_6half_tEfNS_4arch4Sm80ELb0ELb0ELb0ELb0ELb0ELb0ELb1ELb1EEENS1_21CollectiveEpilogueFwdINS6_IJS8_SA_S9_EEENS6_IJNS7_ILi1EEESI_SI_EEESC_SE_Li128ELb0ELb1ELb1ELb0EEENS1_19SingleTileSchedulerILb0ELb1ELb1ELi128EEEEEEEEEvNT_6ParamsE)
        /*00c8*/ 	.word	0x00000004


	//----- nvinfo : EIATTR_FRAME_SIZE
	.align		4
.L_44:
        /*00cc*/ 	.byte	0x04, 0x11
        /*00ce*/ 	.short	(.L_46 - .L_45)
	.align		4
.L_45:
        /*00d0*/ 	.word	index@(_ZN7cutlass13device_kernelIN5flash19enable_sm80_to_sm89INS1_16FlashAttnFwdSm80INS1_25CollectiveMainloopFwdSm80ILi4ELi1ELb0EN4cute5tupleIJNS5_1CILi128EEENS7_ILi64EEENS7_ILi96EEEEEELi96ENS_6half_tEfNS_4arch4Sm80ELb0ELb0ELb0ELb0ELb0ELb0ELb1ELb1EEENS1_21CollectiveEpilogueFwdINS6_IJS8_SA_S9_EEENS6_IJNS7_ILi1EEESI_SI_EEESC_SE_Li128ELb0ELb1ELb1ELb0EEENS1_19SingleTileSchedulerILb0ELb1ELb1ELi128EEEEEEEEEvNT_6ParamsE)
        /*00d4*/ 	.word	0x00000000


	//----- nvinfo : EIATTR_REGCOUNT
	.align		4
.L_46:
        /*00d8*/ 	.byte	0x04, 0x2f
        /*00da*/ 	.short	(.L_48 - .L_47)
	.align		4
.L_47:
        /*00dc*/ 	.word	index@(_ZN7cutlass13device_kernelIN5flash19enable_sm80_to_sm89INS1_16FlashAttnFwdSm80INS1_25CollectiveMainloopFwdSm80ILi4ELi1ELb0EN4cute5tupleIJNS5_1CILi128EEENS7_ILi48EEENS7_ILi96EEEEEELi96ENS_6half_tEfNS_4arch4Sm80ELb1ELb0ELb1ELb1ELb0ELb1ELb1ELb1EEENS1_21CollectiveEpilogueFwdINS6_IJS8_SA_S9_EEENS6_IJNS7_ILi1EEESI_SI_EEESC_SE_Li128ELb1ELb1ELb1ELb0EEENS1_36VarlenDynamicPersistentTileSchedulerILi128ELi48ELi128ELi128ELb1ELb1ELb0ELb1ELb1ELb1EEEEEEEEEvNT_6ParamsE)
        /*00e0*/ 	.word	0x00000004


	//----- nvinfo : EIATTR_FRAME_SIZE
	.align		4
.L_48:
        /*00e4*/ 	.byte	0x04, 0x11
        /*00e6*/ 	.short	(.L_50 - .L_49)
	.align		4
.L_49:
        /*00e8*/ 	.word	index@(_ZN7cutlass13device_kernelIN5flash19enable_sm80_to_sm89INS1_16FlashAttnFwdSm80INS1_25CollectiveMainloopFwdSm80ILi4ELi1ELb0EN4cute5tupleIJNS5_1CILi128EEENS7_ILi48EEENS7_ILi96EEEEEELi96ENS_6half_tEfNS_4arch4Sm80ELb1ELb0ELb1ELb1ELb0ELb1ELb1ELb1EEENS1_21CollectiveEpilogueFwdINS6_IJS8_SA_S9_EEENS6_IJNS7_ILi1EEESI_SI_EEESC_SE_Li128ELb1ELb1ELb1ELb0EEENS1_36VarlenDynamicPersistentTileSchedulerILi128ELi48ELi128ELi128ELb1ELb1ELb0ELb1ELb1ELb1EEEEEEEEEvNT_6ParamsE)
        /*00ec*/ 	.word	0x00000000


	//----- nvinfo : EIATTR_REGCOUNT
	.align		4
.L_50:
        /*00f0*/ 	.byte	0x04, 0x2f
        /*00f2*/ 	.short	(.L_52 - .L_51)
	.align		4
.L_51:
        /*00f4*/ 	.word	index@(_ZN7cutlass13device_kernelIN5flash19enable_sm80_to_sm89INS1_16FlashAttnFwdSm80INS1_25CollectiveMainloopFwdSm80ILi4ELi1ELb0EN4cute5tupleIJNS5_1CILi128EEENS7_ILi48EEENS7_ILi96EEEEEELi96ENS_6half_tEfNS_4arch4Sm80ELb1ELb0ELb1ELb1ELb0ELb0ELb1ELb1EEENS1_21CollectiveEpilogueFwdINS6_IJS8_SA_S9_EEENS6_IJNS7_ILi1EEESI_SI_EEESC_SE_Li128ELb1ELb1ELb1ELb0EEENS1_36VarlenDynamicPersistentTileSchedulerILi128ELi48ELi128ELi128ELb1ELb1ELb0ELb1ELb1ELb1EEEEEEEEEvNT_6ParamsE)
        /*00f8*/ 	.word	0x00000004


	//----- nvinfo : EIATTR_FRAME_SIZE
	.align		4
.L_52:
        /*00fc*/ 	.byte	0x04, 0x11
        /*00fe*/ 	.short	(.L_54 - .L_53)
	.align		4
.L_53:
        /*0100*/ 	.word	index@(_ZN7cutlass13device_kernelIN5flash19enable_sm80_to_sm89INS1_16FlashAttnFwdSm80INS1_25CollectiveMainloopFwdSm80ILi4ELi1ELb0EN4cute5tupleIJNS5_1CILi128EEENS7_ILi48EEENS7_ILi96EEEEEELi96ENS_6half_tEfNS_4arch4Sm80ELb1ELb0ELb1ELb1ELb0ELb0ELb1ELb1EEENS1_21CollectiveEpilogueFwdINS6_IJS8_SA_S9_EEENS6_IJNS7_ILi1EEESI_SI_EEESC_SE_Li128ELb1ELb1ELb1ELb0EEENS1_36VarlenDynamicPersistentTileSchedulerILi128ELi48ELi128ELi128ELb1ELb1ELb0ELb1ELb1ELb1EEEEEEEEEvNT_6ParamsE)
        /*0104*/ 	.word	0x00000000


	//----- nvinfo : EIATTR_REGCOUNT
	.align		4
.L_54:
        /*0108*/ 	.byte	0x04, 0x2f
        /*010a*/ 	.short	(.L_56 - .L_55)
	.align		4
.L_55:
        /*010c*/ 	.word	index@(_ZN7cutlass13device_kernelIN5flash19enable_sm80_to_sm89INS1_16FlashAttnFwdSm80INS1_25CollectiveMainloopFwdSm80ILi4ELi1ELb0EN4cute5tupleIJNS5_1CILi128EEENS7_ILi64EEENS7_ILi96EEEEEELi96ENS_6half_tEfNS_4arch4Sm80ELb1ELb0ELb1ELb0ELb0ELb0ELb1ELb1EEENS1_21CollectiveEpilogueFwdINS6_IJS8_SA_S9_EEENS6_IJNS7_ILi1EEESI_SI_EEESC_SE_Li128ELb0ELb1ELb1ELb0EEENS1_30DynamicPersistentTileSchedulerILi128ELi128ELb1ELb1ELb0EEEEEEEEEvNT_6ParamsE)
        /*0110*/ 	.word	0x00000004


	//----- nvinfo : EIATTR_FRAME_SIZE
	.align		4
.L_56:
        /*0114*/ 	.byte	0x04, 0x11
        /*0116*/ 	.short	(.L_58 - .L_57)
	.align		4
.L_57:
        /*0118*/ 	.word	index@(_ZN7cutlass13device_kernelIN5flash19enable_sm80_to_sm89INS1_16FlashAttnFwdSm80INS1_25CollectiveMainloopFwdSm80ILi4ELi1ELb0EN4cute5tupleIJNS5_1CILi128EEENS7_ILi64EEENS7_ILi96EEEEEELi96ENS_6half_tEfNS_4arch4Sm80ELb1ELb0ELb1ELb0ELb0ELb0ELb1ELb1EEENS1_21CollectiveEpilogueFwdINS6_IJS8_SA_S9_EEENS6_IJNS7_ILi1EEESI_SI_EEESC_SE_Li128ELb0ELb1ELb1ELb0EEENS1_30DynamicPersistentTileSchedulerILi128ELi128ELb1ELb1ELb0EEEEEEEEEvNT_6ParamsE)
        /*011c*/ 	.word	0x00000000


	//----- nvinfo : EIATTR_REGCOUNT
	.align		4
.L_58:
        /*0120*/ 	.byte	0x04, 0x2f
        /*0122*/ 	.short	(.L_60 - .L_59)
	.align		4
.L_59:
        /*0124*/ 	.word	index@(_ZN7cutlass13device_kernelIN5flash19enable_sm80_to_sm89INS1_16FlashAttnFwdSm80INS1_25CollectiveMainloopFwdSm80ILi4ELi1ELb0EN4cute5tupleIJNS5_1CILi128EEENS7_ILi48EEENS7_ILi96EEEEEELi96ENS_6half_tEfNS_4arch4Sm80ELb0ELb1ELb1ELb1ELb0ELb1ELb1ELb1EEENS1_21CollectiveEpilogueFwdINS6_IJS8_SA_S9_EEENS6_IJNS7_ILi1EEESI_SI_EEESC_SE_Li128ELb1ELb1ELb1ELb0EEENS1_36VarlenDynamicPersistentTileSchedulerILi128ELi48ELi128ELi128ELb1ELb1ELb0ELb1ELb0ELb1EEEEEEEEEvNT_6ParamsE)
        /*0128*/ 	.word	0x00000004


	//----- nvinfo : EIATTR_FRAME_SIZE
	.align		4
.L_60:
        /*012c*/ 	.byte	0x04, 0x11
        /*012e*/ 	.short	(.L_62 - .L_61)
	.align		4
.L_61:
        /*0130*/ 	.word	index@(_ZN7cutlass13device_kernelIN5flash19enable_sm80_to_sm89INS1_16FlashAttnFwdSm80INS1_25CollectiveMainloopFwdSm80ILi4ELi1ELb0EN4cute5tupleIJNS5_1CILi128EEENS7_ILi48EEENS7_ILi96EEEEEELi96ENS_6half_tEfNS_4arch4Sm80ELb0ELb1ELb1ELb1ELb0ELb1ELb1ELb1EEENS1_21CollectiveEpilogueFwdINS6_IJS8_SA_S9_EEENS6_IJNS7_ILi1EEESI_SI_EEESC_SE_Li128ELb1ELb1ELb1ELb0EEENS1_36VarlenDynamicPersistentTileSchedulerILi128ELi48ELi128ELi128ELb1ELb1ELb0ELb1ELb0ELb1EEEEEEEEEvNT_6ParamsE)
        /*0134*/ 	.word	0x00000000


	//----- nvinfo : EIATTR_REGCOUNT
	.align		4
.L_62:
        /*0138*/ 	.byte	0x04, 0x2f
        /*013a*/ 	.short	(.L_64 - .L_63)
	.align		4
.L_63:
        /*013c*/ 	.word	index@(_ZN7cutlass13device_kernelIN5flash19enable_sm80_to_sm89INS1_16FlashAttnFwdSm80INS1_25CollectiveMainloopFwdSm80ILi4ELi1ELb0EN4cute5tupleIJNS5_1CILi128EEENS7_ILi48EEENS7_ILi96EEEEEELi96ENS_6half_tEfNS_4arch4Sm80ELb0ELb1ELb1ELb1ELb0ELb0ELb1ELb1EEENS1_21CollectiveEpilogueFwdINS6_IJS8_SA_S9_EEENS6_IJNS7_ILi1EEESI_SI_EEESC_SE_Li128ELb1ELb1ELb1ELb0EEENS1_36VarlenDynamicPersistentTileSchedulerILi128ELi48ELi128ELi128ELb1ELb1ELb0ELb1ELb0ELb1EEEEEEEEEvNT_6ParamsE)
        /*0140*/ 	.word	0x00000004


	//----- nvinfo : EIATTR_FRAME_SIZE
	.align		4
.L_64:
        /*0144*/ 	.byte	0x04, 0x11
        /*0146*/ 	.short	(.L_66 - .L_65)
	.align		4
.L_65:
        /*0148*/ 	.word	index@(_ZN7cutlass13device_kernelIN5flash19enable_sm80_to_sm89INS1_16FlashAttnFwdSm80INS1_25CollectiveMainloopFwdSm80ILi4ELi1ELb0EN4cute5tupleIJNS5_1CILi128EEENS7_ILi48EEENS7_ILi96EEEEEELi96ENS_6half_tEfNS_4arch4Sm80ELb0ELb1ELb1ELb1ELb0ELb0ELb1ELb1EEENS1_21CollectiveEpilogueFwdINS6_IJS8_SA_S9_EEENS6_IJNS7_ILi1EEESI_SI_EEESC_SE_Li128ELb1ELb1ELb1ELb0EEENS1_36VarlenDynamicPersistentTileSchedulerILi128ELi48ELi128ELi128ELb1ELb1ELb0ELb1ELb0ELb1EEEEEEEEEvNT_6ParamsE)
        /*014c*/ 	.word	0x00000000


	//----- nvinfo : EIATTR_REGCOUNT
	.align		4
.L_66:
        /*0150*/ 	.byte	0x04, 0x2f
        /*0152*/ 	.short	(.L_68 - .L_67)
	.align		4
.L_67:
        /*0154*/ 	.word	index@(_ZN7cutlass13device_kernelIN5flash19enable_sm80_to_sm89INS1_16FlashAttnFwdSm80INS1_25CollectiveMainloopFwdSm80ILi4ELi1ELb0EN4cute5tupleIJNS5_1CILi128EEENS7_ILi48EEENS7_ILi96EEEEEELi96ENS_6half_tEfNS_4arch4Sm80ELb0ELb1ELb1ELb0ELb0ELb0ELb1ELb1EEENS1_21CollectiveEpilogueFwdINS6_IJS8_SA_S9_EEENS6_IJNS7_ILi1EEESI_SI_EEESC_SE_Li128ELb0ELb1ELb1ELb0EEENS1_19SingleTileSchedulerILb0ELb1ELb1ELi128EEEEEEEEEvNT_6ParamsE)
        /*0158*/ 	.word	0x00000004


	//----- nvinfo : EIATTR_FRAME_SIZE
	.align		4
.L_68:
        /*015c*/ 	.byte	0x04, 0x11
        /*015e*/ 	.short	(.L_70 - .L_69)
	.align		4
.L_69:
        /*0160*/ 	.word	index@(_ZN7cutlass13device_kernelIN5flash19enable_sm80_to_sm89INS1_16FlashAttnFwdSm80INS1_25CollectiveMainloopFwdSm80ILi4ELi1ELb0EN4cute5tupleIJNS5_1CILi128EEENS7_ILi48EEENS7_ILi96EEEEEELi96ENS_6half_tEfNS_4arch4Sm80ELb0ELb1ELb1ELb0ELb0ELb0ELb1ELb1EEENS1_21CollectiveEpilogueFwdINS6_IJS8_SA_S9_EEENS6_IJNS7_ILi1EEESI_SI_EEESC_SE_Li128ELb0ELb1ELb1ELb0EEENS1_19SingleTileSchedulerILb0ELb1ELb1ELi128EEEEEEEEEvNT_6ParamsE)
        /*0164*/ 	.word	0x00000000


	//----- nvinfo : EIATTR_REGCOUNT
	.align		4
.L_70:
        /*0168*/ 	.byte	0x04, 0x2f
        /*016a*/ 	.short	(.L_72 - .L_71)
	.align		4
.L_71:
        /*016c*/ 	.word	index@(_ZN7cutlass13device_kernelIN5flash19enable_sm80_to_sm89INS1_16FlashAttnFwdSm80INS1_25CollectiveMainloopFwdSm80ILi4ELi1ELb0EN4cute5tupleIJNS5_1CILi128EEENS7_ILi48EEENS7_ILi96EEEEEELi96ENS_6half_tEfNS_4arch4Sm80ELb0ELb0ELb1ELb1ELb0ELb1ELb1ELb1EEENS1_21CollectiveEpilogueFwdINS6_IJS8_SA_S9_EEENS6_IJNS7_ILi1EEESI_SI_EEESC_SE_Li128ELb1ELb1ELb1ELb0EEENS1_36VarlenDynamicPersistentTileSchedulerILi128ELi48ELi128ELi128ELb1ELb1ELb0ELb0ELb1ELb1EEEEEEEEEvNT_6ParamsE)
        /*0170*/ 	.word	0x00000004


	//----- nvinfo : EIATTR_FRAME_SIZE
	.align		4
.L_72:
        /*0174*/ 	.byte	0x04, 0x11
        /*0176*/ 	.short	(.L_74 - .L_73)
	.align		4
.L_73:
        /*0178*/ 	.word	index@(_ZN7cutlass13device_kernelIN5flash19enable_sm80_to_sm89INS1_16FlashAttnFwdSm80INS1_25CollectiveMainloopFwdSm80ILi4ELi1ELb0EN4cute5tupleIJNS5_1CILi128EEENS7_ILi48EEENS7_ILi96EEEEEELi96ENS_6half_tEfNS_4arch4Sm80ELb0ELb0ELb1ELb1ELb0ELb1ELb1ELb1EEENS1_21CollectiveEpilogueFwdINS6_IJS8_SA_S9_EEENS6_IJNS7_ILi1EEESI_SI_EEESC_SE_Li128ELb1ELb1ELb1ELb0EEENS1_36VarlenDynamicPersistentTileSchedulerILi128ELi48ELi128ELi128ELb1ELb1ELb0ELb0ELb1ELb1EEEEEEEEEvNT_6ParamsE)
        /*017c*/ 	.word	0x00000000


	//----- nvinfo : EIATTR_REGCOUNT
	.align		4
.L_74:
        /*0180*/ 	.byte	0x04, 0x2f
        /*0182*/ 	.short	(.L_76 - .L_75)
	.align		4
.L_75:
        /*0184*/ 	.word	index@(_ZN7cutlass13device_kernelIN5flash19enable_sm80_to_sm89INS1_16FlashAttnFwdSm80INS1_25CollectiveMainloopFwdSm80ILi4ELi1ELb0EN4cute5tupleIJNS5_1CILi128EEENS7_ILi48EEENS7_ILi96EEEEEELi96ENS_6half_tEfNS_4arch4Sm80ELb0ELb0ELb1ELb1ELb0ELb0ELb1ELb1EEENS1_21CollectiveEpilogueFwdINS6_IJS8_SA_S9_EEENS6_IJNS7_ILi1EEESI_SI_EEESC_SE_Li128ELb1ELb1ELb1ELb0EEENS1_36VarlenDynamicPersistentTileSchedulerILi128ELi48ELi128ELi128ELb1ELb1ELb0ELb0ELb1ELb1EEEEEEEEEvNT_6ParamsE)
        /*0188*/ 	.word	0x00000004


	//----- nvinfo : EIATTR_FRAME_SIZE
	.align		4
.L_76:
        /*018c*/ 	.byte	0x04, 0x11
        /*018e*/ 	.short	(.L_78 - .L_77)
	.align		4
.L_77:
        /*0190*/ 	.word	index@(_ZN7cutlass13device_kernelIN5flash19enable_sm80_to_sm89INS1_16FlashAttnFwdSm80INS1_25CollectiveMainloopFwdSm80ILi4ELi1ELb0EN4cute5tupleIJNS5_1CILi128EEENS7_ILi48EEENS7_ILi96EEEEEELi96ENS_6half_tEfNS_4arch4Sm80ELb0ELb0ELb1ELb1ELb0ELb0ELb1ELb1EEENS1_21CollectiveEpilogueFwdINS6_IJS8_SA_S9_EEENS6_IJNS7_ILi1EEESI_SI_EEESC_SE_Li128ELb1ELb1ELb1ELb0EEENS1_36VarlenDynamicPersistentTileSchedulerILi128ELi48ELi128ELi128ELb1ELb1ELb0ELb0ELb1ELb1EEEEEEEEEvNT_6ParamsE)
        /*0194*/ 	.word	0x00000000


	//----- nvinfo : EIATTR_REGCOUNT
	.align		4
.L_78:
        /*0198*/ 	.byte	0x04, 0x2f
        /*019a*/ 	.short	(.L_80 - .L_79)
	.align		4
.L_79:
        /*019c*/ 	.word	index@(_ZN7cutlass13device_kernelIN5flash19enable_sm80_to_sm89INS1_16FlashAttnFwdSm80INS1_25CollectiveMainloopFwdSm80ILi4ELi1ELb0EN4cute5tupleIJNS5_1CILi128EEENS7_ILi64EEENS7_ILi96EEEEEELi96ENS_6half_tEfNS_4arch4Sm80ELb0ELb0ELb1ELb0ELb0ELb0ELb1ELb1EEENS1_21CollectiveEpilogueFwdINS6_IJS8_SA_S9_EEENS6_IJNS7_ILi1EEESI_SI_EEESC_SE_Li128ELb0ELb1ELb1ELb0EEENS1_19SingleTileSchedulerILb0ELb1ELb1ELi128EEEEEEEEEvNT_6ParamsE)
        /*01a0*/ 	.word	0x00000004


	//----- nvinfo : EIATTR_FRAME_SIZE
	.align		4
.L_80:
        /*01a4*/ 	.byte	0x04, 0x11
        /*01a6*/ 	.short	(.L_82 - .L_81)
	.align		4
.L_81:
        /*01a8*/ 	.word	index@(_ZN7cutlass13device_kernelIN5flash19enable_sm80_to_sm89INS1_16FlashAttnFwdSm80INS1_25CollectiveMainloopFwdSm80ILi4ELi1ELb0EN4cute5tupleIJNS5_1CILi128EEENS7_ILi64EEENS7_ILi96EEEEEELi96ENS_6half_tEfNS_4arch4Sm80ELb0ELb0ELb1ELb0ELb0ELb0ELb1ELb1EEENS1_21CollectiveEpilogueFwdINS6_IJS8_SA_S9_EEENS6_IJNS7_ILi1EEESI_SI_EEESC_SE_Li128ELb0ELb1ELb1ELb0EEENS1_19SingleTileSchedulerILb0ELb1ELb1ELi128EEEEEEEEEvNT_6ParamsE)
        /*01ac*/ 	.word	0x00000000


	//----- nvinfo : EIATTR_MIN_STACK_SIZE
	.align		4
.L_82:
        /*01b0*/ 	.byte	0x04, 0x12
        /*01b2*/ 	.short	(.L_84 - .L_83)
	.align		4
.L_83:
        /*01b4*/ 	.word	index@(_ZN7cutlass13device_kernelIN5flash19enable_sm80_to_sm89INS1_16FlashAttnFwdSm80INS1_25CollectiveMainloopFwdSm80ILi4ELi1ELb0EN4cute5tupleIJNS5_1CILi128EEENS7_ILi64EEENS7_ILi96EEEEEELi96ENS_6half_tEfNS_4arch4Sm80ELb0ELb0ELb1ELb0ELb0ELb0ELb1ELb1EEENS1_21CollectiveEpilogueFwdINS6_IJS8_SA_S9_EEENS6_IJNS7_ILi1EEESI_SI_EEESC_SE_Li128ELb0ELb1ELb1ELb0EEENS1_19SingleTileSchedulerILb0ELb1ELb1ELi128EEEEEEEEEvNT_6ParamsE)
        /*01b8*/ 	.word	0x00000000


	//----- nvinfo : EIATTR_MIN_STACK_SIZE
	.align		4
.L_84:
        /*01bc*/ 	.byte	0x04, 0x12
        /*01be*/ 	.short	(.L_86 - .L_85)
	.align		4
.L_85:
        /*01c0*/ 	.word	index@(_ZN7cutlass13device_kernelIN5flash19enable_sm80_to_sm89INS1_16FlashAttnFwdSm80INS1_25CollectiveMainloopFwdSm80ILi4ELi1ELb0EN4cute5tupleIJNS5_1CILi128EEENS7_ILi48EEENS7_ILi96EEEEEELi96ENS_6half_tEfNS_4arch4Sm80ELb0ELb0ELb1ELb1ELb0ELb0ELb1ELb1EEENS1_21CollectiveEpilogueFwdINS6_IJS8_SA_S9_EEENS6_IJNS7_ILi1EEESI_SI_EEESC_SE_Li128ELb1ELb1ELb1ELb0EEENS1_36VarlenDynamicPersistentTileSchedulerILi128ELi48ELi128ELi128ELb1ELb1ELb0ELb0ELb1ELb1EEEEEEEEEvNT_6ParamsE)
        /*01c4*/ 	.word	0x00000000


	//----- nvinfo : EIATTR_MIN_STACK_SIZE
	.align		4
.L_86:
        /*01c8*/ 	.byte	0x04, 0x12
        /*01ca*/ 	.short	(.L_88 - .L_87)
	.align		4
.L_87:
        /*01cc*/ 	.word	index@(_ZN7cutlass13device_kernelIN5flash19enable_sm80_to_sm89INS1_16FlashAttnFwdSm80INS1_25CollectiveMainloopFwdSm80ILi4ELi1ELb0EN4cute5tupleIJNS5_1CILi128EEENS7_ILi48EEENS7_ILi96EEEEEELi96ENS_6half_tEfNS_4arch4Sm80ELb0ELb0ELb1ELb1ELb0ELb1ELb1ELb1EEENS1_21CollectiveEpilogueFwdINS6_IJS8_SA_S9_EEENS6_IJNS7_ILi1EEESI_SI_EEESC_SE_Li128ELb1ELb1ELb1ELb0EEENS1_36VarlenDynamicPersistentTileSchedulerILi128ELi48ELi128ELi128ELb1ELb1ELb0ELb0ELb1ELb1EEEEEEEEEvNT_6ParamsE)
        /*01d0*/ 	.word	0x00000000


	//----- nvinfo : EIATTR_MIN_STACK_SIZE
	.align		4
.L_88:
        /*01d4*/ 	.byte	0x04, 0x12
        /*01d6*/ 	.short	(.L_90 - .L_89)
	.align		4
.L_89:
        /*01d8*/ 	.word	index@(_ZN7cutlass13device_kernelIN5flash19enable_sm80_to_sm89INS1_16FlashAttnFwdSm80INS1_25CollectiveMainloopFwdSm80ILi4ELi1ELb0EN4cute5tupleIJNS5_1CILi128EEENS7_ILi48EEENS7_ILi96EEEEEELi96ENS_6half_tEfNS_4arch4Sm80ELb0ELb1ELb1ELb0ELb0ELb0ELb1ELb1EEENS1_21CollectiveEpilogueFwdINS6_IJS8_SA_S9_EEENS6_IJNS7_ILi1EEESI_SI_EEESC_SE_Li128ELb0ELb1ELb1ELb0EEENS1_19SingleTileSchedulerILb0ELb1ELb1ELi128EEEEEEEEEvNT_6ParamsE)
        /*01dc*/ 	.word	0x00000000


	//----- nvinfo : EIATTR_MIN_STACK_SIZE
	.align		4
.L_90:
        /*01e0*/ 	.byte	0x04, 0x12
        /*01e2*/ 	.short	(.L_92 - .L_91)
	.align		4
.L_91:
        /*01e4*/ 	.word	index@(_ZN7cutlass13device_kernelIN5flash19enable_sm80_to_sm89INS1_16FlashAttnFwdSm80INS1_25CollectiveMainloopFwdSm80ILi4ELi1ELb0EN4cute5tupleIJNS5_1CILi128EEENS7_ILi48EEENS7_ILi96EEEEEELi96ENS_6half_tEfNS_4arch4Sm80ELb0ELb1ELb1ELb1ELb0ELb0ELb1ELb1EEENS1_21CollectiveEpilogueFwdINS6_IJS8_SA_S9_EEENS6_IJNS7_ILi1EEESI_SI_EEESC_SE_Li128ELb1ELb1ELb1ELb0EEENS1_36VarlenDynamicPersistentTileSchedulerILi128ELi48ELi128ELi128ELb1ELb1ELb0ELb1ELb0ELb1EEEEEEEEEvNT_6ParamsE)
        /*01e8*/ 	.word	0x00000000


	//----- nvinfo : EIATTR_MIN_STACK_SIZE
	.align		4
.L_92:
        /*01ec*/ 	.byte	0x04, 0x12
        /*01ee*/ 	.short	(.L_94 - .L_93)
	.align		4
.L_93:
        /*01f0*/ 	.word	index@(_ZN7cutlass13device_kernelIN5flash19enable_sm80_to_sm89INS1_16FlashAttnFwdSm80INS1_25CollectiveMainloopFwdSm80ILi4ELi1ELb0EN4cute5tupleIJNS5_1CILi128EEENS7_ILi48EEENS7_ILi96EEEEEELi96ENS_6half_tEfNS_4arch4Sm80ELb0ELb1ELb1ELb1ELb0ELb1ELb1ELb1EEENS1_21CollectiveEpilogueFwdINS6_IJS8_SA_S9_EEENS6_IJNS7_ILi1EEESI_SI_EEESC_SE_Li128ELb1ELb1ELb1ELb0EEENS1_36VarlenDynamicPersistentTileSchedulerILi128ELi48ELi128ELi128ELb1ELb1ELb0ELb1ELb0ELb1EEEEEEEEEvNT_6ParamsE)
        /*01f4*/ 	.word	0x00000000


	//----- nvinfo : EIATTR_MIN_STACK_SIZE
	.align		4
.L_94:
        /*01f8*/ 	.byte	0x04, 0x12
        /*01fa*/ 	.short	(.L_96 - .L_95)
	.align		4
.L_95:
        /*01fc*/ 	.word	index@(_ZN7cutlass13device_kernelIN5flash19enable_sm80_to_sm89INS1_16FlashAttnFwdSm80INS1_25CollectiveMainloopFwdSm80ILi4ELi1ELb0EN4cute5tupleIJNS5_1CILi128EEENS7_ILi64EEENS7_ILi96EEEEEELi96ENS_6half_tEfNS_4arch4Sm80ELb1ELb0ELb1ELb0ELb0ELb0ELb1ELb1EEENS1_21CollectiveEpilogueFwdINS6_IJS8_SA_S9_EEENS6_IJNS7_ILi1EEESI_SI_EEESC_SE_Li128ELb0ELb1ELb1ELb0EEENS1_30DynamicPersistentTileSchedulerILi128ELi128ELb1ELb1ELb0EEEEEEEEEvNT_6ParamsE)
        /*0200*/ 	.word	0x00000000


	//----- nvinfo : EIATTR_MIN_STACK_SIZE
	.align		4
.L_96:
        /*0204*/ 	.byte	0x04, 0x12
        /*0206*/ 	.short	(.L_98 - .L_97)
	.align		4
.L_97:
        /*0208*/ 	.word	index@(_ZN7cutlass13device_kernelIN5flash19enable_sm80_to_sm89INS1_16FlashAttnFwdSm80INS1_25CollectiveMainloopFwdSm80ILi4ELi1ELb0EN4cute5tupleIJNS5_1CILi128EEENS7_ILi48EEENS7_ILi96EEEEEELi96ENS_6half_tEfNS_4arch4Sm80ELb1ELb0ELb1ELb1ELb0ELb0ELb1ELb1EEENS1_21CollectiveEpilogueFwdINS6_IJS8_SA_S9_EEENS6_IJNS7_ILi1EEESI_SI_EEESC_SE_Li128ELb1ELb1ELb1ELb0EEENS1_36VarlenDynamicPersistentTileSchedulerILi128ELi48ELi128ELi128ELb1ELb1ELb0ELb1ELb1ELb1EEEEEEEEEvNT_6ParamsE)
        /*020c*/ 	.word	0x00000000


	//----- nvinfo : EIATTR_MIN_STACK_SIZE
	.align		4
.L_98:
        /*0210*/ 	.byte	0x04, 0x12
        /*0212*/ 	.short	(.L_100 - .L_99)
	.align		4
.L_99:
        /*0214*/ 	.word	index@(_ZN7cutlass13device_kernelIN5flash19enable_sm80_to_sm89INS1_16FlashAttnFwdSm80INS1_25CollectiveMainloopFwdSm80ILi4ELi1ELb0EN4cute5tupleIJNS5_1CILi128EEENS7_ILi48EEENS7_ILi96EEEEEELi96ENS_6half_tEfNS_4arch4Sm80ELb1ELb0ELb1ELb1ELb0ELb1ELb1ELb1EEENS1_21CollectiveEpilogueFwdINS6_IJS8_SA_S9_EEENS6_IJNS7_ILi1EEESI_SI_EEESC_SE_Li128ELb1ELb1ELb1ELb0EEENS1_36VarlenDynamicPersistentTileSchedulerILi128ELi48ELi128ELi128ELb1ELb1ELb0ELb1ELb1ELb1EEEEEEEEEvNT_6ParamsE)
        /*0218*/ 	.word	0x00000000


	//----- nvinfo : EIATTR_MIN_STACK_SIZE
	.align		4
.L_100:
        /*021c*/ 	.byte	0x04, 0x12
        /*021e*/ 	.short	(.L_102 - .L_101)
	.align		4
.L_101:
        /*0220*/ 	.word	index@(_ZN7cutlass13device_kernelIN5flash19enable_sm80_to_sm89INS1_16FlashAttnFwdSm80INS1_25CollectiveMainloopFwdSm80ILi4ELi1ELb0EN4cute5tupleIJNS5_1CILi128EEENS7_ILi64EEENS7_ILi96EEEEEELi96ENS_6half_tEfNS_4arch4Sm80ELb0ELb0ELb0ELb0ELb0ELb0ELb1ELb1EEENS1_21CollectiveEpilogueFwdINS6_IJS8_SA_S9_EEENS6_IJNS7_ILi1EEESI_SI_EEESC_SE_Li128ELb0ELb1ELb1ELb0EEENS1_19SingleTileSchedulerILb0ELb1ELb1ELi128EEEEEEEEEvNT_6ParamsE)
        /*0224*/ 	.word	0x00000000


	//----- nvinfo : EIATTR_MIN_STACK_SIZE
	.align		4
.L_102:
        /*0228*/ 	.byte	0x04, 0x12
        /*022a*/ 	.short	(.L_104 - .L_103)
	.align		4
.L_103:
        /*022c*/ 	.word	index@(_ZN7cutlass13device_kernelIN5flash19enable_sm80_to_sm89INS1_16FlashAttnFwdSm80INS1_25CollectiveMainloopFwdSm80ILi4ELi1ELb0EN4cute5tupleIJNS5_1CILi128EEENS7_ILi48EEENS7_ILi96EEEEEELi96ENS_6half_tEfNS_4arch4Sm80ELb0ELb0ELb0ELb1ELb0ELb0ELb1ELb1EEENS1_21CollectiveEpilogueFwdINS6_IJS8_SA_S9_EEENS6_IJNS7_ILi1EEESI_SI_EEESC_SE_Li128ELb1ELb1ELb1ELb0EEENS1_36VarlenDynamicPersistentTileSchedulerILi128ELi48ELi128ELi128ELb1ELb1ELb0ELb0ELb1ELb1EEEEEEEEEvNT_6ParamsE)
        /*0230*/ 	.word	0x00000000


	//----- nvinfo : EIATTR_MIN_STACK_SIZE
	.align		4
.L_104:
        /*0234*/ 	.byte	0x04, 0x12
        /*0236*/ 	.short	(.L_106 - .L_105)
	.align		4
.L_105:
        /*0238*/ 	.word	index@(_ZN7cutlass13device_kernelIN5flash19enable_sm80_to_sm89INS1_16FlashAttnFwdSm80INS1_25CollectiveMainloopFwdSm80ILi4ELi1ELb0EN4cute5tupleIJNS5_1CILi128EEENS7_ILi48EEENS7_ILi96EEEEEELi96ENS_6half_tEfNS_4arch4Sm80ELb0ELb0ELb0ELb1ELb0ELb1ELb1ELb1EEENS1_21CollectiveEpilogueFwdINS6_IJS8_SA_S9_EEENS6_IJNS7_ILi1EEESI_SI_EEESC_SE_Li128ELb1ELb1ELb1ELb0EEENS1_36VarlenDynamicPersistentTileSchedulerILi128ELi48ELi128ELi128ELb1ELb1ELb0ELb0ELb1ELb1EEEEEEEEEvNT_6ParamsE)
        /*023c*/ 	.word	0x00000000


	//----- nvinfo : EIATTR_MIN_STACK_SIZE
	.align		4
.L_106:
        /*0240*/ 	.byte	0x04, 0x12
        /*0242*/ 	.short	(.L_108 - .L_107)
	.align		4
.L_107:
        /*0244*/ 	.word	index@(_ZN7cutlass13device_kernelIN5flash19enable_sm80_to_sm89INS1_16FlashAttnFwdSm80INS1_25CollectiveMainloopFwdSm80ILi4ELi1ELb0EN4cute5tupleIJNS5_1CILi128EEENS7_ILi48EEENS7_ILi96EEEEEELi96ENS_6half_tEfNS_4arch4Sm80ELb0ELb1ELb0ELb0ELb0ELb0ELb1ELb1EEENS1_21CollectiveEpilogueFwdINS6_IJS8_SA_S9_EEENS6_IJNS7_ILi1EEESI_SI_EEESC_SE_Li128ELb0ELb1ELb1ELb0EEENS1_19SingleTileSchedulerILb0ELb1ELb1ELi128EEEEEEEEEvNT_6ParamsE)
        /*0248*/ 	.word	0x00000000


	//----- nvinfo : EIATTR_MIN_STACK_SIZE
	.align		4
.L_108:
        /*024c*/ 	.byte	0x04, 0x12
        /*024e*/ 	.short	(.L_110 - .L_109)
	.align		4
.L_109:
        /*0250*/ 	.word	index@(_ZN7cutlass13device_kernelIN5flash19enable_sm80_to_sm89INS1_16FlashAttnFwdSm80INS1_25CollectiveMainloopFwdSm80ILi4ELi1ELb0EN4cute5tupleIJNS5_1CILi128EEENS7_ILi48EEENS7_ILi96EEEEEELi96ENS_6half_tEfNS_4arch4Sm80ELb0ELb1ELb0ELb1ELb0ELb0ELb1ELb1EEENS1_21CollectiveEpilogueFwdINS6_IJS8_SA_S9_EEENS6_IJNS7_ILi1EEESI_SI_EEESC_SE_Li128ELb1ELb1ELb1ELb0EEENS1_36VarlenDynamicPersistentTileSchedulerILi128ELi48ELi128ELi128ELb1ELb1ELb0ELb1ELb0ELb1EEEEEEEEEvNT_6ParamsE)
        /*0254*/ 	.word	0x00000000


	//----- nvinfo : EIATTR_MIN_STACK_SIZE
	.align		4
.L_110:
        /*0258*/ 	.byte	0x04, 0x12
        /*025a*/ 	.short	(.L_112 - .L_111)
	.align		4
.L_111:
        /*025c*/ 	.word	index@(_ZN7cutlass13device_kernelIN5flash19enable_sm80_to_sm89INS1_16FlashAttnFwdSm80INS1_25CollectiveMainloopFwdSm80ILi4ELi1ELb0EN4cute5tupleIJNS5_1CILi128EEENS7_ILi48EEENS7_ILi96EEEEEELi96ENS_6half_tEfNS_4arch4Sm80ELb0ELb1ELb0ELb1ELb0ELb1ELb1ELb1EEENS1_21CollectiveEpilogueFwdINS6_IJS8_SA_S9_EEENS6_IJNS7_ILi1EEESI_SI_EEESC_SE_Li128ELb1ELb1ELb1ELb0EEENS1_36VarlenDynamicPersistentTileSchedulerILi128ELi48ELi128ELi128ELb1ELb1ELb0ELb1ELb0ELb1EEEEEEEEEvNT_6ParamsE)
        /*0260*/ 	.word	0x00000000


	//----- nvinfo : EIATTR_MIN_STACK_SIZE
	.align		4
.L_112:
        /*0264*/ 	.byte	0x04, 0x12
        /*0266*/ 	.short	(.L_114 - .L_113)
	.align		4
.L_113:
        /*0268*/ 	.word	index@(_ZN7cutlass13device_kernelIN5flash19enable_sm80_to_sm89INS1_16FlashAttnFwdSm80INS1_25CollectiveMainloopFwdSm80ILi4ELi1ELb0EN4cute5tupleIJNS5_1CILi128EEENS7_ILi64EEENS7_ILi96EEEEEELi96ENS_6half_tEfNS_4arch4Sm80ELb1ELb0ELb0ELb0ELb0ELb0ELb1ELb1EEENS1_21CollectiveEpilogueFwdINS6_IJS8_SA_S9_EEENS6_IJNS7_ILi1EEESI_SI_EEESC_SE_Li128ELb0ELb1ELb1ELb0EEENS1_30DynamicPersistentTileSchedulerILi128ELi128ELb1ELb1ELb0EEEEEEEEEvNT_6ParamsE)
        /*026c*/ 	.word	0x00000000


	//----- nvinfo : EIATTR_MIN_STACK_SIZE
	.align		4
.L_114:
        /*0270*/ 	.byte	0x04, 0x12
        /*0272*/ 	.short	(.L_116 - .L_115)
	.align		4
.L_115:
        /*0274*/ 	.word	index@(_ZN7cutlass13device_kernelIN5flash19enable_sm80_to_sm89INS1_16FlashAttnFwdSm80INS1_25CollectiveMainloopFwdSm80ILi4ELi1ELb0EN4cute5tupleIJNS5_1CILi128EEENS7_ILi48EEENS7_ILi96EEEEEELi96ENS_6half_tEfNS_4arch4Sm80ELb1ELb0ELb0ELb1ELb0ELb0ELb1ELb1EEENS1_21CollectiveEpilogueFwdINS6_IJS8_SA_S9_EEENS6_IJNS7_ILi1EEESI_SI_EEESC_SE_Li128ELb1ELb1ELb1ELb0EEENS1_36VarlenDynamicPersistentTileSchedulerILi128ELi48ELi128ELi128ELb1ELb1ELb0ELb1ELb1ELb1EEEEEEEEEvNT_6ParamsE)
        /*0278*/ 	.word	0x00000000


	//----- nvinfo : EIATTR_MIN_STACK_SIZE
	.align		4
.L_116:
        /*027c*/ 	.byte	0x04, 0x12
        /*027e*/ 	.short	(.L_118 - .L_117)
	.align		4
.L_117:
        /*0280*/ 	.word	index@(_ZN7cutlass13device_kernelIN5flash19enable_sm80_to_sm89INS1_16FlashAttnFwdSm80INS1_25CollectiveMainloopFwdSm80ILi4ELi1ELb0EN4cute5tupleIJNS5_1CILi128EEENS7_ILi48EEENS7_ILi96EEEEEELi96ENS_6half_tEfNS_4arch4Sm80ELb1ELb0ELb0ELb1ELb0ELb1ELb1ELb1EEENS1_21CollectiveEpilogueFwdINS6_IJS8_SA_S9_EEENS6_IJNS7_ILi1EEESI_SI_EEESC_SE_Li128ELb1ELb1ELb1ELb0EEENS1_36VarlenDynamicPersistentTileSchedulerILi128ELi48ELi128ELi128ELb1ELb1ELb0ELb1ELb1ELb1EEEEEEEEEvNT_6ParamsE)
        /*0284*/ 	.word	0x00000000
.L_118:


//--------------------- .nv.compat                --------------------------
	.section	.nv.compat,"",@"SHT_CUDA_COMPAT_INFO"
	.align	4
        /*0000*/ 	.byte	0x02, 0x09, 0x01, 0x00, 0x02, 0x02, 0x01, 0x00, 0x02, 0x05, 0x05, 0x00, 0x03, 0x07, 0x01, 0x01
        /*0010*/ 	.byte	0x02, 0x03, 0x00, 0x00, 0x02, 0x06, 0x01, 0x00, 0x04, 0x0b, 0x08, 0x00, 0x00, 0x00, 0x00, 0x00
        /*0020*/ 	.byte	0x00, 0x00, 0x00, 0x00


//--------------------- .nv.info._ZN7cutlass13device_kernelIN5flash19enable_sm80_to_sm89INS1_16FlashAttnFwdSm80INS1_25CollectiveMainloopFwdSm80ILi4ELi1ELb0EN4cute5tupleIJNS5_1CILi128EEENS7_ILi64EEENS7_ILi96EEEEEELi96ENS_6half_tEfNS_4arch4Sm80ELb0ELb0ELb1ELb0ELb0ELb0ELb1ELb1EEENS1_21CollectiveEpilogueFwdINS6_IJS8_SA_S9_EEENS6_IJNS7_ILi1EEESI_SI_EEESC_SE_Li128ELb0ELb1ELb1ELb0EEENS1_19SingleTileSchedulerILb0ELb1ELb1ELi128EEEEEEEEEvNT_6ParamsE --------------------------
	.section	.nv.info._ZN7cutlass13device_kernelIN5flash19enable_sm80_to_sm89INS1_16FlashAttnFwdSm80INS1_25CollectiveMainloopFwdSm80ILi4ELi1ELb0EN4cute5tupleIJNS5_1CILi128EEENS7_ILi64EEENS7_ILi96EEEEEELi96ENS_6half_tEfNS_4arch4Sm80ELb0ELb0ELb1ELb0ELb0ELb0ELb1ELb1EEENS1_21CollectiveEpilogueFwdINS6_IJS8_SA_S9_EEENS6_IJNS7_ILi1EEESI_SI_EEESC_SE_Li128ELb0ELb1ELb1ELb0EEENS1_19SingleTileSchedulerILb0ELb1ELb1ELi128EEEEEEEEEvNT_6ParamsE,"",@"SHT_CUDA_INFO"
	.sectionflags	@""
	.align	4


	//----- nvinfo : EIATTR_CUDA_API_VERSION
	.align		4
        /*0000*/ 	.byte	0x04, 0x37
        /*0002*/ 	.short	(.L_120 - .L_119)
.L_119:
        /*0004*/ 	.word	0x00000082


	//----- nvinfo : EIATTR_KPARAM_INFO
	.align		4
.L_120:
        /*0008*/ 	.byte	0x04, 0x17
        /*000a*/ 	.short	(.L_122 - .L_121)
.L_121:
        /*000c*/ 	.word	0x00000000
        /*0010*/ 	.short	0x0000
        /*0012*/ 	.short	0x0000
        /*0014*/ 	.byte	0x00, 0xf0, 0x61, 0x10


	//----- nvinfo : EIATTR_SPARSE_MMA_MASK
	.align		4
.L_122:
        /*0018*/ 	.byte	0x03, 0x50
        /*001a*/ 	.short	0x0000


	//----- nvinfo : EIATTR_MAXREG_COUNT
	.align		4
        /*001c*/ 	.byte	0x03, 0x1b
        /*001e*/ 	.short	0x00ff


	//----- nvinfo : EIATTR_MERCURY_ISA_VERSION
	.align		4
        /*0020*/ 	.byte	0x03, 0x5f
        /*0022*/ 	.short	0x0101


	//----- nvinfo : EIATTR_EXIT_INSTR_OFFSETS
	.align		4
        /*0024*/ 	.byte	0x04, 0x1c
        /*0026*/ 	.short	(.L_124 - .L_123)


	//   ....[0]....
.L_123:
        /*0028*/ 	.word	0x00000010


	//----- nvinfo : EIATTR_MAX_THREADS
	.align		4
.L_124:
        /*002c*/ 	.byte	0x04, 0x05
        /*002e*/ 	.short	(.L_126 - .L_125)
.L_125:
        /*0030*/ 	.word	0x00000080
        /*0034*/ 	.word	0x00000001
        /*0038*/ 	.word	0x00000001


	//----- nvinfo : EIATTR_CBANK_PARAM_SIZE
	.align		4
.L_126:
        /*003c*/ 	.byte	0x03, 0x19
        /*003e*/ 	.short	0x0418


	//----- nvinfo : EIATTR_PARAM_CBANK
	.align		4
        /*0040*/ 	.byte	0x04, 0x0a
        /*0042*/ 	.short	(.L_128 - .L_127)
	.align		4
.L_127:
        /*0044*/ 	.word	index@(.nv.constant0._ZN7cutlass13device_kernelIN5flash19enable_sm80_to_sm89INS1_16FlashAttnFwdSm80INS1_25CollectiveMainloopFwdSm80ILi4ELi1ELb0EN4cute5tupleIJNS5_1CILi128EEENS7_ILi64EEENS7_ILi96EEEEEELi96ENS_6half_tEfNS_4arch4Sm80ELb0ELb0ELb1ELb0ELb0ELb0ELb1ELb1EEENS1_21CollectiveEpilogueFwdINS6_IJS8_SA_S9_EEENS6_IJNS7_ILi1EEESI_SI_EEESC_SE_Li128ELb0ELb1ELb1ELb0EEENS1_19SingleTileSchedulerILb0ELb1ELb1ELi128EEEEEEEEEvNT_6ParamsE)
        /*0048*/ 	.short	0x0210
        /*004a*/ 	.short	0x0418


	//----- nvinfo : EIATTR_SW_WAR
	.align		4
.L_128:
        /*004c*/ 	.byte	0x04, 0x36
        /*004e*/ 	.short	(.L_130 - .L_129)
.L_129:
        /*0050*/ 	.word	0x00000008
.L_130:


//--------------------- .nv.info._ZN7cutlass13device_kernelIN5flash19enable_sm80_to_sm89INS1_16FlashAttnFwdSm80INS1_25CollectiveMainloopFwdSm80ILi4ELi1ELb0EN4cute5tupleIJNS5_1CILi128EEENS7_ILi48EEENS7_ILi96EEEEEELi96ENS_6half_tEfNS_4arch4Sm80ELb0ELb0ELb1ELb1ELb0ELb0ELb1ELb1EEENS1_21CollectiveEpilogueFwdINS6_IJS8_SA_S9_EEENS6_IJNS7_ILi1EEESI_SI_EEESC_SE_Li128ELb1ELb1ELb1ELb0EEENS1_36VarlenDynamicPersistentTileSchedulerILi128ELi48ELi128ELi128ELb1ELb1ELb0ELb0ELb1ELb1EEEEEEEEEvNT_6ParamsE --------------------------
	.section	.nv.info._ZN7cutlass13device_kernelIN5flash19enable_sm80_to_sm89INS1_16FlashAttnFwdSm80INS1_25CollectiveMainloopFwdSm80ILi4ELi1ELb0EN4cute5tupleIJNS5_1CILi128EEENS7_ILi48EEENS7_ILi96EEEEEELi96ENS_6half_tEfNS_4arch4Sm80ELb0ELb0ELb1ELb1ELb0ELb0ELb1ELb1EEENS1_21CollectiveEpilogueFwdINS6_IJS8_SA_S9_EEENS6_IJNS7_ILi1EEESI_SI_EEESC_SE_Li128ELb1ELb1ELb1ELb0EEENS1_36VarlenDynamicPersistentTileSchedulerILi128ELi48ELi128ELi128ELb1ELb1ELb0ELb0ELb1ELb1EEEEEEEEEvNT_6ParamsE,"",@"SHT_CUDA_INFO"
	.sectionflags	@""
	.align	4


	//----- nvinfo : EIATTR_CUDA_API_VERSION
	.align		4
        /*0000*/ 	.byte	0x04, 0x37
        /*0002*/ 	.short	(.L_132 - .L_131)
.L_131:
        /*0004*/ 	.word	0x00000082


	//----- nvinfo : EIATTR_KPARAM_INFO
	.align		4
.L_132:
        /*0008*/ 	.byte	0x04, 0x17
        /*000a*/ 	.short	(.L_134 - .L_133)
.L_133:
        /*000c*/ 	.word	0x00000000
        /*0010*/ 	.short	0x0000
        /*0012*/ 	.short	0x0000
        /*0014*/ 	.byte	0x00, 0xf0, 0xe1, 0x10


	//----- nvinfo : EIATTR_SPARSE_MMA_MASK
	.align		4
.L_134:
        /*0018*/ 	.byte	0x03, 0x50
        /*001a*/ 	.short	0x0000


	//----- nvinfo : EIATTR_MAXREG_COUNT
	.align		4
        /*001c*/ 	.byte	0x03, 0x1b
        /*001e*/ 	.short	0x00ff


	//----- nvinfo : EIATTR_MERCURY_ISA_VERSION
	.align		4
        /*0020*/ 	.byte	0x03, 0x5f
        /*0022*/ 	.short	0x0101


	//----- nvinfo : EIATTR_EXIT_INSTR_OFFSETS
	.align		4
        /*0024*/ 	.byte	0x04, 0x1c
        /*0026*/ 	.short	(.L_136 - .L_135)


	//   ....[0]....
.L_135:
        /*0028*/ 	.word	0x00000010


	//----- nvinfo : EIATTR_MAX_THREADS
	.align		4
.L_136:
        /*002c*/ 	.byte	0x04, 0x05
        /*002e*/ 	.short	(.L_138 - .L_137)
.L_137:
        /*0030*/ 	.word	0x00000080
        /*0034*/ 	.word	0x00000001
        /*0038*/ 	.word	0x00000001


	//----- nvinfo : EIATTR_CBANK_PARAM_SIZE
	.align		4
.L_138:
        /*003c*/ 	.byte	0x03, 0x19
        /*003e*/ 	.short	0x0438


	//----- nvinfo : EIATTR_PARAM_CBANK
	.align		4
        /*0040*/ 	.byte	0x04, 0x0a
        /*0042*/ 	.short	(.L_140 - .L_139)
	.align		4
.L_139:
        /*0044*/ 	.word	index@(.nv.constant0._ZN7cutlass13device_kernelIN5flash19enable_sm80_to_sm89INS1_16FlashAttnFwdSm80INS1_25CollectiveMainloopFwdSm80ILi4ELi1ELb0EN4cute5tupleIJNS5_1CILi128EEENS7_ILi48EEENS7_ILi96EEEEEELi96ENS_6half_tEfNS_4arch4Sm80ELb0ELb0ELb1ELb1ELb0ELb0ELb1ELb1EEENS1_21CollectiveEpilogueFwdINS6_IJS8_SA_S9_EEENS6_IJNS7_ILi1EEESI_SI_EEESC_SE_Li128ELb1ELb1ELb1ELb0EEENS1_36VarlenDynamicPersistentTileSchedulerILi128ELi48ELi128ELi128ELb1ELb1ELb0ELb0ELb1ELb1EEEEEEEEEvNT_6ParamsE)
        /*0048*/ 	.short	0x0210
        /*004a*/ 	.short	0x0438


	//----- nvinfo : EIATTR_SW_WAR
	.align		4
.L_140:
        /*004c*/ 	.byte	0x04, 0x36
        /*004e*/ 	.short	(.L_142 - .L_141)
.L_141:
        /*0050*/ 	.word	0x00000008
.L_142:


//--------------------- .nv.info._ZN7cutlass13device_kernelIN5flash19enable_sm80_to_sm89INS1_16FlashAttnFwdSm80INS1_25CollectiveMainloopFwdSm80ILi4ELi1ELb0EN4cute5tupleIJNS5_1CILi128EEENS7_ILi48EEENS7_ILi96EEEEEELi96ENS_6half_tEfNS_4arch4Sm80ELb0ELb0ELb1ELb1ELb0ELb1ELb1ELb1EEENS1_21CollectiveEpilogueFwdINS6_IJS8_SA_S9_EEENS6_IJNS7_ILi1EEESI_SI_EEESC_SE_Li128ELb1ELb1ELb1ELb0EEENS1_36VarlenDynamicPersistentTileSchedulerILi128ELi48ELi128ELi128ELb1ELb1ELb0ELb0ELb1ELb1EEEEEEEEEvNT_6ParamsE --------------------------
	.section	.nv.info._ZN7cutlass13device_kernelIN5flash19enable_sm80_to_sm89INS1_16FlashAttnFwdSm80INS1_25CollectiveMainloopFwdSm80ILi4ELi1ELb0EN4cute5tupleIJNS5_1CILi128EEENS7_ILi48EEENS7_ILi96EEEEEELi96ENS_6half_tEfNS_4arch4Sm80ELb0ELb0ELb1ELb1ELb0ELb1ELb1ELb1EEENS1_21CollectiveEpilogueFwdINS6_IJS8_SA_S9_EEENS6_IJNS7_ILi1EEESI_SI_EEESC_SE_Li128ELb1ELb1ELb1ELb0EEENS1_36VarlenDynamicPersistentTileSchedulerILi128ELi48ELi128ELi128ELb1ELb1ELb0ELb0ELb1ELb1EEEEEEEEEvNT_6ParamsE,"",@"SHT_CUDA_INFO"
	.sectionflags	@""
	.align	4


	//----- nvinfo : EIATTR_CUDA_API_VERSION
	.align		4
        /*0000*/ 	.byte	0x04, 0x37
        /*0002*/ 	.short	(.L_144 - .L_143)
.L_143:
        /*0004*/ 	.word	0x00000082


	//----- nvinfo : EIATTR_KPARAM_INFO
	.align		4
.L_144:
        /*0008*/ 	.byte	0x04, 0x17
        /*000a*/ 	.short	(.L_146 - .L_145)
.L_145:
        /*000c*/ 	.word	0x00000000
        /*0010*/ 	.short	0x0000
        /*0012*/ 	.short	0x0000
        /*0014*/ 	.byte	0x00, 0xf0, 0xe1, 0x10


	//----- nvinfo : EIATTR_SPARSE_MMA_MASK
	.align		4
.L_146:
        /*0018*/ 	.byte	0x03, 0x50
        /*001a*/ 	.short	0x0000


	//----- nvinfo : EIATTR_MAXREG_COUNT
	.align		4
        /*001c*/ 	.byte	0x03, 0x1b
        /*001e*/ 	.short	0x00ff


	//----- nvinfo : EIATTR_MERCURY_ISA_VERSION
	.align		4
        /*0020*/ 	.byte	0x03, 0x5f
        /*0022*/ 	.short	0x0101


	//----- nvinfo : EIATTR_EXIT_INSTR_OFFSETS
	.align		4
        /*0024*/ 	.byte	0x04, 0x1c
        /*0026*/ 	.short	(.L_148 - .L_147)


	//   ....[0]....
.L_147:
        /*0028*/ 	.word	0x00000010


	//----- nvinfo : EIATTR_MAX_THREADS
	.align		4
.L_148:
        /*002c*/ 	.byte	0x04, 0x05
        /*002e*/ 	.short	(.L_150 - .L_149)
.L_149:
        /*0030*/ 	.word	0x00000080
        /*0034*/ 	.word	0x00000001
        /*0038*/ 	.word	0x00000001


	//----- nvinfo : EIATTR_CBANK_PARAM_SIZE
	.align		4
.L_150:
        /*003c*/ 	.byte	0x03, 0x19
        /*003e*/ 	.short	0x0438


	//----- nvinfo : EIATTR_PARAM_CBANK
	.align		4
        /*0040*/ 	.byte	0x04, 0x0a
        /*0042*/ 	.short	(.L_152 - .L_151)
	.align		4
.L_151:
        /*0044*/ 	.word	index@(.nv.constant0._ZN7cutlass13device_kernelIN5flash19enable_sm80_to_sm89INS1_16FlashAttnFwdSm80INS1_25CollectiveMainloopFwdSm80ILi4ELi1ELb0EN4cute5tupleIJNS5_1CILi128EEENS7_ILi48EEENS7_ILi96EEEEEELi96ENS_6half_tEfNS_4arch4Sm80ELb0ELb0ELb1ELb1ELb0ELb1ELb1ELb1EEENS1_21CollectiveEpilogueFwdINS6_IJS8_SA_S9_EEENS6_IJNS7_ILi1EEESI_SI_EEESC_SE_Li128ELb1ELb1ELb1ELb0EEENS1_36VarlenDynamicPersistentTileSchedulerILi128ELi48ELi128ELi128ELb1ELb1ELb0ELb0ELb1ELb1EEEEEEEEEvNT_6ParamsE)
        /*0048*/ 	.short	0x0210
        /*004a*/ 	.short	0x0438


	//----- nvinfo : EIATTR_SW_WAR
	.align		4
.L_152:
        /*004c*/ 	.byte	0x04, 0x36
        /*004e*/ 	.short	(.L_154 - .L_153)
.L_153:
        /*0050*/ 	.word	0x00000008
.L_154:


//--------------------- .nv.info._ZN7cutlass13device_kernelIN5flash19enable_sm80_to_sm89INS1_16FlashAttnFwdSm80INS1_25CollectiveMainloopFwdSm80ILi4ELi1ELb0EN4cute5tupleIJNS5_1CILi128EEENS7_ILi48EEENS7_ILi96EEEEEELi96ENS_6half_tEfNS_4arch4Sm80ELb0ELb1ELb1ELb0ELb0ELb0ELb1ELb1EEENS1_21CollectiveEpilogueFwdINS6_IJS8_SA_S9_EEENS6_IJNS7_ILi1EEESI_SI_EEESC_SE_Li128ELb0ELb1ELb1ELb0EEENS1_19SingleTileSchedulerILb0ELb1ELb1ELi128EEEEEEEEEvNT_6ParamsE --------------------------
	.section	.nv.info._ZN7cutlass13device_kernelIN5flash19enable_sm80_to_sm89INS1_16FlashAttnFwdSm80INS1_25CollectiveMainloopFwdSm80ILi4ELi1ELb0EN4cute5tupleIJNS5_1CILi128EEENS7_ILi48EEENS7_ILi96EEEEEELi96ENS_6half_tEfNS_4arch4Sm80ELb0ELb1ELb1ELb0ELb0ELb0ELb1ELb1EEENS1_21CollectiveEpilogueFwdINS6_IJS8_SA_S9_EEENS6_IJNS7_ILi1EEESI_SI_EEESC_SE_Li128ELb0ELb1ELb1ELb0EEENS1_19SingleTileSchedulerILb0ELb1ELb1ELi128EEEEEEEEEvNT_6ParamsE,"",@"SHT_CUDA_INFO"
	.sectionflags	@""
	.align	4


	//----- nvinfo : EIATTR_CUDA_API_VERSION
	.align		4
        /*0000*/ 	.byte	0x04, 0x37
        /*0002*/ 	.short	(.L_156 - .L_155)
.L_155:
        /*0004*/ 	.word	0x00000082


	//----- nvinfo : EIATTR_KPARAM_INFO
	.align		4
.L_156:
        /*0008*/ 	.byte	0x04, 0x17
        /*000a*/ 	.short	(.L_158 - .L_157)
.L_157:
        /*000c*/ 	.word	0x00000000
        /*0010*/ 	.short	0x0000
        /*0012*/ 	.short	0x0000
        /*0014*/ 	.byte	0x00, 0xf0, 0x61, 0x10


	//----- nvinfo : EIATTR_SPARSE_MMA_MASK
	.align		4
.L_158:
        /*0018*/ 	.byte	0x03, 0x50
        /*001a*/ 	.short	0x0000


	//----- nvinfo : EIATTR_MAXREG_COUNT
	.align		4
        /*001c*/ 	.byte	0x03, 0x1b
        /*001e*/ 	.short	0x00ff


	//----- nvinfo : EIATTR_MERCURY_ISA_VERSION
	.align		4
        /*0020*/ 	.byte	0x03, 0x5f
        /*0022*/ 	.short	0x0101


	//----- nvinfo : EIATTR_EXIT_INSTR_OFFSETS
	.align		4
        /*0024*/ 	.byte	0x04, 0x1c
        /*0026*/ 	.short	(.L_160 - .L_159)


	//   ....[0]....
.L_159:
        /*0028*/ 	.word	0x00000010


	//----- nvinfo : EIATTR_MAX_THREADS
	.align		4
.L_160:
        /*002c*/ 	.byte	0x04, 0x05
        /*002e*/ 	.short	(.L_162 - .L_161)
.L_161:
        /*0030*/ 	.word	0x00000080
        /*0034*/ 	.word	0x00000001
        /*0038*/ 	.word	0x00000001


	//----- nvinfo : EIATTR_CBANK_PARAM_SIZE
	.align		4
.L_162:
        /*003c*/ 	.byte	0x03, 0x19
        /*003e*/ 	.short	0x0418


	//----- nvinfo : EIATTR_PARAM_CBANK
	.align		4
        /*0040*/ 	.byte	0x04, 0x0a
        /*0042*/ 	.short	(.L_164 - .L_163)
	.align		4
.L_163:
        /*0044*/ 	.word	index@(.nv.constant0._ZN7cutlass13device_kernelIN5flash19enable_sm80_to_sm89INS1_16FlashAttnFwdSm80INS1_25CollectiveMainloopFwdSm80ILi4ELi1ELb0EN4cute5tupleIJNS5_1CILi128EEENS7_ILi48EEENS7_ILi96EEEEEELi96ENS_6half_tEfNS_4arch4Sm80ELb0ELb1ELb1ELb0ELb0ELb0ELb1ELb1EEENS1_21CollectiveEpilogueFwdINS6_IJS8_SA_S9_EEENS6_IJNS7_ILi1EEESI_SI_EEESC_SE_Li128ELb0ELb1ELb1ELb0EEENS1_19SingleTileSchedulerILb0ELb1ELb1ELi128EEEEEEEEEvNT_6ParamsE)
        /*0048*/ 	.short	0x0210
        /*004a*/ 	.short	0x0418


	//----- nvinfo : EIATTR_SW_WAR
	.align		4
.L_164:
        /*004c*/ 	.byte	0x04, 0x36
        /*004e*/ 	.short	(.L_166 - .L_165)
.L_165:
        /*0050*/ 	.word	0x00000008
.L_166:


//--------------------- .nv.info._ZN7cutlass13device_kernelIN5flash19enable_sm80_to_sm89INS1_16FlashAttnFwdSm80INS1_25CollectiveMainloopFwdSm80ILi4ELi1ELb0EN4cute5tupleIJNS5_1CILi128EEENS7_ILi48EEENS7_ILi96EEEEEELi96ENS_6half_tEfNS_4arch4Sm80ELb0ELb1ELb1ELb1ELb0ELb0ELb1ELb1EEENS1_21CollectiveEpilogueFwdINS6_IJS8_SA_S9_EEENS6_IJNS7_ILi1EEESI_SI_EEESC_SE_Li128ELb1ELb1ELb1ELb0EEENS1_36VarlenDynamicPersistentTileSchedulerILi128ELi48ELi128ELi128ELb1ELb1ELb0ELb1ELb0ELb1EEEEEEEEEvNT_6ParamsE --------------------------
	.section	.nv.info._ZN7cutlass13device_kernelIN5flash19enable_sm80_to_sm89INS1_16FlashAttnFwdSm80INS1_25CollectiveMainloopFwdSm80ILi4ELi1ELb0EN4cute5tupleIJNS5_1CILi128EEENS7_ILi48EEENS7_ILi96EEEEEELi96ENS_6half_tEfNS_4arch4Sm80ELb0ELb1ELb1ELb1ELb0ELb0ELb1ELb1EEENS1_21CollectiveEpilogueFwdINS6_IJS8_SA_S9_EEENS6_IJNS7_ILi1EEESI_SI_EEESC_SE_Li128ELb1ELb1ELb1ELb0EEENS1_36VarlenDynamicPersistentTileSchedulerILi128ELi48ELi128ELi128ELb1ELb1ELb0ELb1ELb0ELb1EEEEEEEEEvNT_6ParamsE,"",@"SHT_CUDA_INFO"
	.sectionflags	@""
	.align	4


	//----- nvinfo : EIATTR_CUDA_API_VERSION
	.align		4
        /*0000*/ 	.byte	0x04, 0x37
        /*0002*/ 	.short	(.L_168 - .L_167)
.L_167:
        /*0004*/ 	.word	0x00000082


	//----- nvinfo : EIATTR_KPARAM_INFO
	.align		4
.L_168:
        /*0008*/ 	.byte	0x04, 0x17
        /*000a*/ 	.short	(.L_170 - .L_169)
.L_169:
        /*000c*/ 	.word	0x00000000
        /*0010*/ 	.short	0x0000
        /*0012*/ 	.short	0x0000
        /*0014*/ 	.byte	0x00, 0xf0, 0xe1, 0x10


	//----- nvinfo : EIATTR_SPARSE_MMA_MASK
	.align		4
.L_170:
        /*0018*/ 	.byte	0x03, 0x50
        /*001a*/ 	.short	0x0000


	//----- nvinfo : EIATTR_MAXREG_COUNT
	.align		4
        /*001c*/ 	.byte	0x03, 0x1b
        /*001e*/ 	.short	0x00ff


	//----- nvinfo : EIATTR_MERCURY_ISA_VERSION
	.align		4
        /*0020*/ 	.byte	0x03, 0x5f
        /*0022*/ 	.short	0x0101


	//----- nvinfo : EIATTR_EXIT_INSTR_OFFSETS
	.align		4
        /*0024*/ 	.byte	0x04, 0x1c
        /*0026*/ 	.short	(.L_172 - .L_171)


	//   ....[0]....
.L_171:
        /*0028*/ 	.word	0x00000010


	//----- nvinfo : EIATTR_MAX_THREADS
	.align		4
.L_172:
        /*002c*/ 	.byte	0x04, 0x05
        /*002e*/ 	.short	(.L_174 - .L_173)
.L_173:
        /*0030*/ 	.word	0x00000080
        /*0034*/ 	.word	0x00000001
        /*0038*/ 	.word	0x00000001


	//----- nvinfo : EIATTR_CBANK_PARAM_SIZE
	.align		4
.L_174:
        /*003c*/ 	.byte	0x03, 0x19
        /*003e*/ 	.short	0x0438


	//----- nvinfo : EIATTR_PARAM_CBANK
	.align		4
        /*0040*/ 	.byte	0x04, 0x0a
        /*0042*/ 	.short	(.L_176 - .L_175)
	.align		4
.L_175:
        /*0044*/ 	.word	index@(.nv.constant0._ZN7cutlass13device_kernelIN5flash19enable_sm80_to_sm89INS1_16FlashAttnFwdSm80INS1_25CollectiveMainloopFwdSm80ILi4ELi1ELb0EN4cute5tupleIJNS5_1CILi128EEENS7_ILi48EEENS7_ILi96EEEEEELi96ENS_6half_tEfNS_4arch4Sm80ELb0ELb1ELb1ELb1ELb0ELb0ELb1ELb1EEENS1_21CollectiveEpilogueFwdINS6_IJS8_SA_S9_EEENS6_IJNS7_ILi1EEESI_SI_EEESC_SE_Li128ELb1ELb1ELb1ELb0EEENS1_36VarlenDynamicPersistentTileSchedulerILi128ELi48ELi128ELi128ELb1ELb1ELb0ELb1ELb0ELb1EEEEEEEEEvNT_6ParamsE)
        /*0048*/ 	.short	0x0210
        /*004a*/ 	.short	0x0438


	//----- nvinfo : EIATTR_SW_WAR
	.align		4
.L_176:
        /*004c*/ 	.byte	0x04, 0x36
        /*004e*/ 	.short	(.L_178 - .L_177)
.L_177:
        /*0050*/ 	.word	0x00000008
.L_178:


//--------------------- .nv.info._ZN7cutlass13device_kernelIN5flash19enable_sm80_to_sm89INS1_16FlashAttnFwdSm80INS1_25CollectiveMainloopFwdSm80ILi4ELi1ELb0EN4cute5tupleIJNS5_1CILi128EEENS7_ILi48EEENS7_ILi96EEEEEELi96ENS_6half_tEfNS_4arch4Sm80ELb0ELb1ELb1ELb1ELb0ELb1ELb1ELb1EEENS1_21CollectiveEpilogueFwdINS6_IJS8_SA_S9_EEENS6_IJNS7_ILi1EEESI_SI_EEESC_SE_Li128ELb1ELb1ELb1ELb0EEENS1_36VarlenDynamicPersistentTileSchedulerILi128ELi48ELi128ELi128ELb1ELb1ELb0ELb1ELb0ELb1EEEEEEEEEvNT_6ParamsE --------------------------
	.section	.nv.info._ZN7cutlass13device_kernelIN5flash19enable_sm80_to_sm89INS1_16FlashAttnFwdSm80INS1_25CollectiveMainloopFwdSm80ILi4ELi1ELb0EN4cute5tupleIJNS5_1CILi128EEENS7_ILi48EEENS7_ILi96EEEEEELi96ENS_6half_tEfNS_4arch4Sm80ELb0ELb1ELb1ELb1ELb0ELb1ELb1ELb1EEENS1_21CollectiveEpilogueFwdINS6_IJS8_SA_S9_EEENS6_IJNS7_ILi1EEESI_SI_EEESC_SE_Li128ELb1ELb1ELb1ELb0EEENS1_36VarlenDynamicPersistentTileSchedulerILi128ELi48ELi128ELi128ELb1ELb1ELb0ELb1ELb0ELb1EEEEEEEEEvNT_6ParamsE,"",@"SHT_CUDA_INFO"
	.sectionflags	@""
	.align	4


	//----- nvinfo : EIATTR_CUDA_API_VERSION
	.align		4
        /*0000*/ 	.byte	0x04, 0x37
        /*0002*/ 	.short	(.L_180 - .L_179)
.L_179:
        /*0004*/ 	.word	0x00000082


	//----- nvinfo : EIATTR_KPARAM_INFO
	.align		4
.L_180:
        /*0008*/ 	.byte	0x04, 0x17
        /*000a*/ 	.short	(.L_182 - .L_181)
.L_181:
        /*000c*/ 	.word	0x00000000
        /*0010*/ 	.short	0x0000
        /*0012*/ 	.short	0x0000
        /*0014*/ 	.byte	0x00, 0xf0, 0xe1, 0x10


	//----- nvinfo : EIATTR_SPARSE_MMA_MASK
	.align		4
.L_182:
        /*0018*/ 	.byte	0x03, 0x50
        /*001a*/ 	.short	0x0000


	//----- nvinfo : EIATTR_MAXREG_COUNT
	.align		4
        /*001c*/ 	.byte	0x03, 0x1b
        /*001e*/ 	.short	0x00ff


	//----- nvinfo : EIATTR_MERCURY_ISA_VERSION
	.align		4
        /*0020*/ 	.byte	0x03, 0x5f
        /*0022*/ 	.short	0x0101


	//----- nvinfo : EIATTR_EXIT_INSTR_OFFSETS
	.align		4
        /*0024*/ 	.byte	0x04, 0x1c
        /*0026*/ 	.short	(.L_184 - .L_183)


	//   ....[0]....
.L_183:
        /*0028*/ 	.word	0x00000010


	//----- nvinfo : EIATTR_MAX_THREADS
	.align		4
.L_184:
        /*002c*/ 	.byte	0x04, 0x05
        /*002e*/ 	.short	(.L_186 - .L_185)
.L_185:
        /*0030*/ 	.word	0x00000080
        /*0034*/ 	.word	0x00000001
        /*0038*/ 	.word	0x00000001


	//----- nvinfo : EIATTR_CBANK_PARAM_SIZE
	.align		4
.L_186:
        /*003c*/ 	.byte	0x03, 0x19
        /*003e*/ 	.short	0x0438


	//----- nvinfo : EIATTR_PARAM_CBANK
	.align		4
        /*0040*/ 	.byte	0x04, 0x0a
        /*0042*/ 	.short	(.L_188 - .L_187)
	.align		4
.L_187:
        /*0044*/ 	.word	index@(.nv.constant0._ZN7cutlass13device_kernelIN5flash19enable_sm80_to_sm89INS1_16FlashAttnFwdSm80INS1_25CollectiveMainloopFwdSm80ILi4ELi1ELb0EN4cute5tupleIJNS5_1CILi128EEENS7_ILi48EEENS7_ILi96EEEEEELi96ENS_6half_tEfNS_4arch4Sm80ELb0ELb1ELb1ELb1ELb0ELb1ELb1ELb1EEENS1_21CollectiveEpilogueFwdINS6_IJS8_SA_S9_EEENS6_IJNS7_ILi1EEESI_SI_EEESC_SE_Li128ELb1ELb1ELb1ELb0EEENS1_36VarlenDynamicPersistentTileSchedulerILi128ELi48ELi128ELi128ELb1ELb1ELb0ELb1ELb0ELb1EEEEEEEEEvNT_6ParamsE)
        /*0048*/ 	.short	0x0210
        /*004a*/ 	.short	0x0438


	//----- nvinfo : EIATTR_SW_WAR
	.align		4
.L_188:
        /*004c*/ 	.byte	0x04, 0x36
        /*004e*/ 	.short	(.L_190 - .L_189)
.L_189:
        /*0050*/ 	.word	0x00000008
.L_190:


//--------------------- .nv.info._ZN7cutlass13device_kernelIN5flash19enable_sm80_to_sm89INS1_16FlashAttnFwdSm80INS1_25CollectiveMainloopFwdSm80ILi4ELi1ELb0EN4cute5tupleIJNS5_1CILi128EEENS7_ILi64EEENS7_ILi96EEEEEELi96ENS_6half_tEfNS_4arch4Sm80ELb1ELb0ELb1ELb0ELb0ELb0ELb1ELb1EEENS1_21CollectiveEpilogueFwdINS6_IJS8_SA_S9_EEENS6_IJNS7_ILi1EEESI_SI_EEESC_SE_Li128ELb0ELb1ELb1ELb0EEENS1_30DynamicPersistentTileSchedulerILi128ELi128ELb1ELb1ELb0EEEEEEEEEvNT_6ParamsE --------------------------
	.section	.nv.info._ZN7cutlass13device_kernelIN5flash19enable_sm80_to_sm89INS1_16FlashAttnFwdSm80INS1_25CollectiveMainloopFwdSm80ILi4ELi1ELb0EN4cute5tupleIJNS5_1CILi128EEENS7_ILi64EEENS7_ILi96EEEEEELi96ENS_6half_tEfNS_4arch4Sm80ELb1ELb0ELb1ELb0ELb0ELb0ELb1ELb1EEENS1_21CollectiveEpilogueFwdINS6_IJS8_SA_S9_EEENS6_IJNS7_ILi1EEESI_SI_EEESC_SE_Li128ELb0ELb1ELb1ELb0EEENS1_30DynamicPersistentTileSchedulerILi128ELi128ELb1ELb1ELb0EEEEEEEEEvNT_6ParamsE,"",@"SHT_CUDA_INFO"
	.sectionflags	@""
	.align	4


	//----- nvinfo : EIATTR_CUDA_API_VERSION
	.align		4
        /*0000*/ 	.byte	0x04, 0x37
        /*0002*/ 	.short	(.L_192 - .L_191)
.L_191:
        /*0004*/ 	.word	0x00000082


	//----- nvinfo : EIATTR_KPARAM_INFO
	.align		4
.L_192:
        /*0008*/ 	.byte	0x04, 0x17
        /*000a*/ 	.short	(.L_194 - .L_193)
.L_193:
        /*000c*/ 	.word	0x00000000
        /*0010*/ 	.short	0x0000
        /*0012*/ 	.short	0x0000
        /*0014*/ 	.byte	0x00, 0xf0, 0xa1, 0x10


	//----- nvinfo : EIATTR_SPARSE_MMA_MASK
	.align		4
.L_194:
        /*0018*/ 	.byte	0x03, 0x50
        /*001a*/ 	.short	0x0000


	//----- nvinfo : EIATTR_MAXREG_COUNT
	.align		4
        /*001c*/ 	.byte	0x03, 0x1b
        /*001e*/ 	.short	0x00ff


	//----- nvinfo : EIATTR_MERCURY_ISA_VERSION
	.align		4
        /*0020*/ 	.byte	0x03, 0x5f
        /*0022*/ 	.short	0x0101


	//----- nvinfo : EIATTR_EXIT_INSTR_OFFSETS
	.align		4
        /*0024*/ 	.byte	0x04, 0x1c
        /*0026*/ 	.short	(.L_196 - .L_195)


	//   ....[0]....
.L_195:
        /*0028*/ 	.word	0x00000010


	//----- nvinfo : EIATTR_MAX_THREADS
	.align		4
.L_196:
        /*002c*/ 	.byte	0x04, 0x05
        /*002e*/ 	.short	(.L_198 - .L_197)
.L_197:
        /*0030*/ 	.word	0x00000080
        /*0034*/ 	.word	0x00000001
        /*0038*/ 	.word	0x00000001


	//----- nvinfo : EIATTR_CBANK_PARAM_SIZE
	.align		4
.L_198:
        /*003c*/ 	.byte	0x03, 0x19
        /*003e*/ 	.short	0x0428


	//----- nvinfo : EIATTR_PARAM_CBANK
	.align		4
        /*0040*/ 	.byte	0x04, 0x0a
        /*0042*/ 	.short	(.L_200 - .L_199)
	.align		4
.L_199:
        /*0044*/ 	.word	index@(.nv.constant0._ZN7cutlass13device_kernelIN5flash19enable_sm80_to_sm89INS1_16FlashAttnFwdSm80INS1_25CollectiveMainloopFwdSm80ILi4ELi1ELb0EN4cute5tupleIJNS5_1CILi128EEENS7_ILi64EEENS7_ILi96EEEEEELi96ENS_6half_tEfNS_4arch4Sm80ELb1ELb0ELb1ELb0ELb0ELb0ELb1ELb1EEENS1_21CollectiveEpilogueFwdINS6_IJS8_SA_S9_EEENS6_IJNS7_ILi1EEESI_SI_EEESC_SE_Li128ELb0ELb1ELb1ELb0EEENS1_30DynamicPersistentTileSchedulerILi128ELi128ELb1ELb1ELb0EEEEEEEEEvNT_6ParamsE)
        /*0048*/ 	.short	0x0210
        /*004a*/ 	.short	0x0428


	//----- nvinfo : EIATTR_SW_WAR
	.align		4
.L_200:
        /*004c*/ 	.byte	0x04, 0x36
        /*004e*/ 	.short	(.L_202 - .L_201)
.L_201:
        /*0050*/ 	.word	0x00000008
.L_202:


//--------------------- .nv.info._ZN7cutlass13device_kernelIN5flash19enable_sm80_to_sm89INS1_16FlashAttnFwdSm80INS1_25CollectiveMainloopFwdSm80ILi4ELi1ELb0EN4cute5tupleIJNS5_1CILi128EEENS7_ILi48EEENS7_ILi96EEEEEELi96ENS_6half_tEfNS_4arch4Sm80ELb1ELb0ELb1ELb1ELb0ELb0ELb1ELb1EEENS1_21CollectiveEpilogueFwdINS6_IJS8_SA_S9_EEENS6_IJNS7_ILi1EEESI_SI_EEESC_SE_Li128ELb1ELb1ELb1ELb0EEENS1_36VarlenDynamicPersistentTileSchedulerILi128ELi48ELi128ELi128ELb1ELb1ELb0ELb1ELb1ELb1EEEEEEEEEvNT_6ParamsE --------------------------
	.section	.nv.info._ZN7cutlass13device_kernelIN5flash19enable_sm80_to_sm89INS1_16FlashAttnFwdSm80INS1_25CollectiveMainloopFwdSm80ILi4ELi1ELb0EN4cute5tupleIJNS5_1CILi128EEENS7_ILi48EEENS7_ILi96EEEEEELi96ENS_6half_tEfNS_4arch4Sm80ELb1ELb0ELb1ELb1ELb0ELb0ELb1ELb1EEENS1_21CollectiveEpilogueFwdINS6_IJS8_SA_S9_EEENS6_IJNS7_ILi1EEESI_SI_EEESC_SE_Li128ELb1ELb1ELb1ELb0EEENS1_36VarlenDynamicPersistentTileSchedulerILi128ELi48ELi128ELi128ELb1ELb1ELb0ELb1ELb1ELb1EEEEEEEEEvNT_6ParamsE,"",@"SHT_CUDA_INFO"
	.sectionflags	@""
	.align	4


	//----- nvinfo : EIATTR_CUDA_API_VERSION
	.align		4
        /*0000*/ 	.byte	0x04, 0x37
        /*0002*/ 	.short	(.L_204 - .L_203)
.L_203:
        /*0004*/ 	.word	0x00000082


	//----- nvinfo : EIATTR_KPARAM_INFO
	.align		4
.L_204:
        /*0008*/ 	.byte	0x04, 0x17
        /*000a*/ 	.short	(.L_206 - .L_205)
.L_205:
        /*000c*/ 	.word	0x00000000
        /*0010*/ 	.short	0x0000
        /*0012*/ 	.short	0x0000
        /*0014*/ 	.byte	0x00, 0xf0, 0xe1, 0x10


	//----- nvinfo : EIATTR_SPARSE_MMA_MASK
	.align		4
.L_206:
        /*0018*/ 	.byte	0x03, 0x50
        /*001a*/ 	.short	0x0000


	//----- nvinfo : EIATTR_MAXREG_COUNT
	.align		4
        /*001c*/ 	.byte	0x03, 0x1b
        /*001e*/ 	.short	0x00ff


	//----- nvinfo : EIATTR_MERCURY_ISA_VERSION
	.align		4
        /*0020*/ 	.byte	0x03, 0x5f
        /*0022*/ 	.short	0x0101


	//----- nvinfo : EIATTR_EXIT_INSTR_OFFSETS
	.align		4
        /*0024*/ 	.byte	0x04, 0x1c
        /*0026*/ 	.short	(.L_208 - .L_207)


	//   ....[0]....
.L_207:
        /*0028*/ 	.word	0x00000010


	//----- nvinfo : EIATTR_MAX_THREADS
	.align		4
.L_208:
        /*002c*/ 	.byte	0x04, 0x05
        /*002e*/ 	.short	(.L_210 - .L_209)
.L_209:
        /*0030*/ 	.word	0x00000080
        /*0034*/ 	.word	0x00000001
        /*0038*/ 	.word	0x00000001


	//----- nvinfo : EIATTR_CBANK_PARAM_SIZE
	.align		4
.L_210:
        /*003c*/ 	.byte	0x03, 0x19
        /*003e*/ 	.short	0x0438


	//----- nvinfo : EIATTR_PARAM_CBANK
	.align		4
        /*0040*/ 	.byte	0x04, 0x0a
        /*0042*/ 	.short	(.L_212 - .L_211)
	.align		4
.L_211:
        /*0044*/ 	.word	index@(.nv.constant0._ZN7cutlass13device_kernelIN5flash19enable_sm80_to_sm89INS1_16FlashAttnFwdSm80INS1_25CollectiveMainloopFwdSm80ILi4ELi1ELb0EN4cute5tupleIJNS5_1CILi128EEENS7_ILi48EEENS7_ILi96EEEEEELi96ENS_6half_tEfNS_4arch4Sm80ELb1ELb0ELb1ELb1ELb0ELb0ELb1ELb1EEENS1_21CollectiveEpilogueFwdINS6_IJS8_SA_S9_EEENS6_IJNS7_ILi1EEESI_SI_EEESC_SE_Li128ELb1ELb1ELb1ELb0EEENS1_36VarlenDynamicPersistentTileSchedulerILi128ELi48ELi128ELi128ELb1ELb1ELb0ELb1ELb1ELb1EEEEEEEEEvNT_6ParamsE)
        /*0048*/ 	.short	0x0210
        /*004a*/ 	.short	0x0438


	//----- nvinfo : EIATTR_SW_WAR
	.align		4
.L_212:
        /*004c*/ 	.byte	0x04, 0x36
        /*004e*/ 	.short	(.L_214 - .L_213)
.L_213:
        /*0050*/ 	.word	0x00000008
.L_214:


//--------------------- .nv.info._ZN7cutlass13device_kernelIN5flash19enable_sm80_to_sm89INS1_16FlashAttnFwdSm80INS1_25CollectiveMainloopFwdSm80ILi4ELi1ELb0EN4cute5tupleIJNS5_1CILi128EEENS7_ILi48EEENS7_ILi96EEEEEELi96ENS_6half_tEfNS_4arch4Sm80ELb1ELb0ELb1ELb1ELb0ELb1ELb1ELb1EEENS1_21CollectiveEpilogueFwdINS6_IJS8_SA_S9_EEENS6_IJNS7_ILi1EEESI_SI_EEESC_SE_Li128ELb1ELb1ELb1ELb0EEENS1_36VarlenDynamicPersistentTileSchedulerILi128ELi48ELi128ELi128ELb1ELb1ELb0ELb1ELb1ELb1EEEEEEEEEvNT_6ParamsE --------------------------
	.section	.nv.info._ZN7cutlass13device_kernelIN5flash19enable_sm80_to_sm89INS1_16FlashAttnFwdSm80INS1_25CollectiveMainloopFwdSm80ILi4ELi1ELb0EN4cute5tupleIJNS5_1CILi128EEENS7_ILi48EEENS7_ILi96EEEEEELi96ENS_6half_tEfNS_4arch4Sm80ELb1ELb0ELb1ELb1ELb0ELb1ELb1ELb1EEENS1_21CollectiveEpilogueFwdINS6_IJS8_SA_S9_EEENS6_IJNS7_ILi1EEESI_SI_EEESC_SE_Li128ELb1ELb1ELb1ELb0EEENS1_36VarlenDynamicPersistentTileSchedulerILi128ELi48ELi128ELi128ELb1ELb1ELb0ELb1ELb1ELb1EEEEEEEEEvNT_6ParamsE,"",@"SHT_CUDA_INFO"
	.sectionflags	@""
	.align	4


	//----- nvinfo : EIATTR_CUDA_API_VERSION
	.align		4
        /*0000*/ 	.byte	0x04, 0x37
        /*0002*/ 	.short	(.L_216 - .L_215)
.L_215:
        /*0004*/ 	.word	0x00000082


	//----- nvinfo : EIATTR_KPARAM_INFO
	.align		4
.L_216:
        /*0008*/ 	.byte	0x04, 0x17
        /*000a*/ 	.short	(.L_218 - .L_217)
.L_217:
        /*000c*/ 	.word	0x00000000
        /*0010*/ 	.short	0x0000
        /*0012*/ 	.short	0x0000
        /*0014*/ 	.byte	0x00, 0xf0, 0xe1, 0x10


	//----- nvinfo : EIATTR_SPARSE_MMA_MASK
	.align		4
.L_218:
        /*0018*/ 	.byte	0x03, 0x50
        /*001a*/ 	.short	0x0000


	//----- nvinfo : EIATTR_MAXREG_COUNT
	.align		4
        /*001c*/ 	.byte	0x03, 0x1b
        /*001e*/ 	.short	0x00ff


	//----- nvinfo : EIATTR_MERCURY_ISA_VERSION
	.align		4
        /*0020*/ 	.byte	0x03, 0x5f
        /*0022*/ 	.short	0x0101


	//----- nvinfo : EIATTR_EXIT_INSTR_OFFSETS
	.align		4
        /*0024*/ 	.byte	0x04, 0x1c
        /*0026*/ 	.short	(.L_220 - .L_219)


	//   ....[0]....
.L_219:
        /*0028*/ 	.word	0x00000010


	//----- nvinfo : EIATTR_MAX_THREADS
	.align		4
.L_220:
        /*002c*/ 	.byte	0x04, 0x05
        /*002e*/ 	.short	(.L_222 - .L_221)
.L_221:
        /*0030*/ 	.word	0x00000080
        /*0034*/ 	.word	0x00000001
        /*0038*/ 	.word	0x00000001


	//----- nvinfo : EIATTR_CBANK_PARAM_SIZE
	.align		4
.L_222:
        /*003c*/ 	.byte	0x03, 0x19
        /*003e*/ 	.short	0x0438


	//----- nvinfo : EIATTR_PARAM_CBANK
	.align		4
        /*0040*/ 	.byte	0x04, 0x0a
        /*0042*/ 	.short	(.L_224 - .L_223)
	.align		4
.L_223:
        /*0044*/ 	.word	index@(.nv.constant0._ZN7cutlass13device_kernelIN5flash19enable_sm80_to_sm89INS1_16FlashAttnFwdSm80INS1_25CollectiveMainloopFwdSm80ILi4ELi1ELb0EN4cute5tupleIJNS5_1CILi128EEENS7_ILi48EEENS7_ILi96EEEEEELi96ENS_6half_tEfNS_4arch4Sm80ELb1ELb0ELb1ELb1ELb0ELb1ELb1ELb1EEENS1_21CollectiveEpilogueFwdINS6_IJS8_SA_S9_EEENS6_IJNS7_ILi1EEESI_SI_EEESC_SE_Li128ELb1ELb1ELb1ELb0EEENS1_36VarlenDynamicPersistentTileSchedulerILi128ELi48ELi128ELi128ELb1ELb1ELb0ELb1ELb1ELb1EEEEEEEEEvNT_6ParamsE)
        /*0048*/ 	.short	0x0210
        /*004a*/ 	.short	0x0438


	//----- nvinfo : EIATTR_SW_WAR
	.align		4
.L_224:
        /*004c*/ 	.byte	0x04, 0x36
        /*004e*/ 	.short	(.L_226 - .L_225)
.L_225:
        /*0050*/ 	.word	0x00000008
.L_226:


//--------------------- .nv.info._ZN7cutlass13device_kernelIN5flash19enable_sm80_to_sm89INS1_16FlashAttnFwdSm80INS1_25CollectiveMainloopFwdSm80ILi4ELi1ELb0EN4cute5tupleIJNS5_1CILi128EEENS7_ILi64EEENS7_ILi96EEEEEELi96ENS_6half_tEfNS_4arch4Sm80ELb0ELb0ELb0ELb0ELb0ELb0ELb1ELb1EEENS1_21CollectiveEpilogueFwdINS6_IJS8_SA_S9_EEENS6_IJNS7_ILi1EEESI_SI_EEESC_SE_Li128ELb0ELb1ELb1ELb0EEENS1_19SingleTileSchedulerILb0ELb1ELb1ELi128EEEEEEEEEvNT_6ParamsE --------------------------
	.section	.nv.info._ZN7cutlass13device_kernelIN5flash19enable_sm80_to_sm89INS1_16FlashAttnFwdSm80INS1_25CollectiveMainloopFwdSm80ILi4ELi1ELb0EN4cute5tupleIJNS5_1CILi128EEENS7_ILi64EEENS7_ILi96EEEEEELi96ENS_6half_tEfNS_4arch4Sm80ELb0ELb0ELb0ELb0ELb0ELb0ELb1ELb1EEENS1_21CollectiveEpilogueFwdINS6_IJS8_SA_S9_EEENS6_IJNS7_ILi1EEESI_SI_EEESC_SE_Li128ELb0ELb1ELb1ELb0EEENS1_19SingleTileSchedulerILb0ELb1ELb1ELi128EEEEEEEEEvNT_6ParamsE,"",@"SHT_CUDA_INFO"
	.sectionflags	@""
	.align	4


	//----- nvinfo : EIATTR_CUDA_API_VERSION
	.align		4
        /*0000*/ 	.byte	0x04, 0x37
        /*0002*/ 	.short	(.L_228 - .L_227)
.L_227:
        /*0004*/ 	.word	0x00000082


	//----- nvinfo : EIATTR_KPARAM_INFO
	.align		4
.L_228:
        /*0008*/ 	.byte	0x04, 0x17
        /*000a*/ 	.short	(.L_230 - .L_229)
.L_229:
        /*000c*/ 	.word	0x00000000
        /*0010*/ 	.short	0x0000
        /*0012*/ 	.short	0x0000
        /*0014*/ 	.byte	0x00, 0xf0, 0x61, 0x10


	//----- nvinfo : EIATTR_SPARSE_MMA_MASK
	.align		4
.L_230:
        /*0018*/ 	.byte	0x03, 0x50
        /*001a*/ 	.short	0x0000


	//----- nvinfo : EIATTR_MAXREG_COUNT
	.align		4
        /*001c*/ 	.byte	0x03, 0x1b
        /*001e*/ 	.short	0x00ff


	//----- nvinfo : EIATTR_MERCURY_ISA_VERSION
	.align		4
        /*0020*/ 	.byte	0x03, 0x5f
        /*0022*/ 	.short	0x0101


	//----- nvinfo : EIATTR_EXIT_INSTR_OFFSETS
	.align		4
        /*0024*/ 	.byte	0x04, 0x1c
        /*0026*/ 	.short	(.L_232 - .L_231)


	//   ....[0]....
.L_231:
        /*0028*/ 	.word	0x00000010


	//----- nvinfo : EIATTR_MAX_THREADS
	.align		4
.L_232:
        /*002c*/ 	.byte	0x04, 0x05
        /*002e*/ 	.short	(.L_234 - .L_233)
.L_233:
        /*0030*/ 	.word	0x00000080
        /*0034*/ 	.word	0x00000001
        /*0038*/ 	.word	0x00000001


	//----- nvinfo : EIATTR_CBANK_PARAM_SIZE
	.align		4
.L_234:
        /*003c*/ 	.byte	0x03, 0x19
        /*003e*/ 	.short	0x0418


	//----- nvinfo : EIATTR_PARAM_CBANK
	.align		4
        /*0040*/ 	.byte	0x04, 0x0a
        /*0042*/ 	.short	(.L_236 - .L_235)
	.align		4
.L_235:
        /*0044*/ 	.word	index@(.nv.constant0._ZN7cutlass13device_kernelIN5flash19enable_sm80_to_sm89INS1_16FlashAttnFwdSm80INS1_25CollectiveMainloopFwdSm80ILi4ELi1ELb0EN4cute5tupleIJNS5_1CILi128EEENS7_ILi64EEENS7_ILi96EEEEEELi96ENS_6half_tEfNS_4arch4Sm80ELb0ELb0ELb0ELb0ELb0ELb0ELb1ELb1EEENS1_21CollectiveEpilogueFwdINS6_IJS8_SA_S9_EEENS6_IJNS7_ILi1EEESI_SI_EEESC_SE_Li128ELb0ELb1ELb1ELb0EEENS1_19SingleTileSchedulerILb0ELb1ELb1ELi128EEEEEEEEEvNT_6ParamsE)
        /*0048*/ 	.short	0x0210
        /*004a*/ 	.short	0x0418


	//----- nvinfo : EIATTR_SW_WAR
	.align		4
.L_236:
        /*004c*/ 	.byte	0x04, 0x36
        /*004e*/ 	.short	(.L_238 - .L_237)
.L_237:
        /*0050*/ 	.word	0x00000008
.L_238:


//--------------------- .nv.info._ZN7cutlass13device_kernelIN5flash19enable_sm80_to_sm89INS1_16FlashAttnFwdSm80INS1_25CollectiveMainloopFwdSm80ILi4ELi1ELb0EN4cute5tupleIJNS5_1CILi128EEENS7_ILi48EEENS7_ILi96EEEEEELi96ENS_6half_tEfNS_4arch4Sm80ELb0ELb0ELb0ELb1ELb0ELb0ELb1ELb1EEENS1_21CollectiveEpilogueFwdINS6_IJS8_SA_S9_EEENS6_IJNS7_ILi1EEESI_SI_EEESC_SE_Li128ELb1ELb1ELb1ELb0EEENS1_36VarlenDynamicPersistentTileSchedulerILi128ELi48ELi128ELi128ELb1ELb1ELb0ELb0ELb1ELb1EEEEEEEEEvNT_6ParamsE --------------------------
	.section	.nv.info._ZN7cutlass13device_kernelIN5flash19enable_sm80_to_sm89INS1_16FlashAttnFwdSm80INS1_25CollectiveMainloopFwdSm80ILi4ELi1ELb0EN4cute5tupleIJNS5_1CILi128EEENS7_ILi48EEENS7_ILi96EEEEEELi96ENS_6half_tEfNS_4arch4Sm80ELb0ELb0ELb0ELb1ELb0ELb0ELb1ELb1EEENS1_21CollectiveEpilogueFwdINS6_IJS8_SA_S9_EEENS6_IJNS7_ILi1EEESI_SI_EEESC_SE_Li128ELb1ELb1ELb1ELb0EEENS1_36VarlenDynamicPersistentTileSchedulerILi128ELi48ELi128ELi128ELb1ELb1ELb0ELb0ELb1ELb1EEEEEEEEEvNT_6ParamsE,"",@"SHT_CUDA_INFO"
	.sectionflags	@""
	.align	4


	//----- nvinfo : EIATTR_CUDA_API_VERSION
	.align		4
        /*0000*/ 	.byte	0x04, 0x37
        /*0002*/ 	.short	(.L_240 - .L_239)
.L_239:
        /*0004*/ 	.word	0x00000082


	//----- nvinfo : EIATTR_KPARAM_INFO
	.align		4
.L_240:
        /*0008*/ 	.byte	0x04, 0x17
        /*000a*/ 	.short	(.L_242 - .L_241)
.L_241:
        /*000c*/ 	.word	0x00000000
        /*0010*/ 	.short	0x0000
        /*0012*/ 	.short	0x0000
        /*0014*/ 	.byte	0x00, 0xf0, 0xe1, 0x10


	//----- nvinfo : EIATTR_SPARSE_MMA_MASK
	.align		4
.L_242:
        /*0018*/ 	.byte	0x03, 0x50
        /*001a*/ 	.short	0x0000


	//----- nvinfo : EIATTR_MAXREG_COUNT
	.align		4
        /*001c*/ 	.byte	0x03, 0x1b
        /*001e*/ 	.short	0x00ff


	//----- nvinfo : EIATTR_MERCURY_ISA_VERSION
	.align		4
        /*0020*/ 	.byte	0x03, 0x5f
        /*0022*/ 	.short	0x0101


	//----- nvinfo : EIATTR_EXIT_INSTR_OFFSETS
	.align		4
        /*0024*/ 	.byte	0x04, 0x1c
        /*0026*/ 	.short	(.L_244 - .L_243)


	//   ....[0]....
.L_243:
        /*0028*/ 	.word	0x00000010


	//----- nvinfo : EIATTR_MAX_THREADS
	.align		4
.L_244:
        /*002c*/ 	.byte	0x04, 0x05
        /*002e*/ 	.short	(.L_246 - .L_245)
.L_245:
        /*0030*/ 	.word	0x00000080
        /*0034*/ 	.word	0x00000001
        /*0038*/ 	.word	0x00000001


	//----- nvinfo : EIATTR_CBANK_PARAM_SIZE
	.align		4
.L_246:
        /*003c*/ 	.byte	0x03, 0x19
        /*003e*/ 	.short	0x0438


	//----- nvinfo : EIATTR_PARAM_CBANK
	.align		4
        /*0040*/ 	.byte	0x04, 0x0a
        /*0042*/ 	.short	(.L_248 - .L_247)
	.align		4
.L_247:
        /*0044*/ 	.word	index@(.nv.constant0._ZN7cutlass13device_kernelIN5flash19enable_sm80_to_sm89INS1_16FlashAttnFwdSm80INS1_25CollectiveMainloopFwdSm80ILi4ELi1ELb0EN4cute5tupleIJNS5_1CILi128EEENS7_ILi48EEENS7_ILi96EEEEEELi96ENS_6half_tEfNS_4arch4Sm80ELb0ELb0ELb0ELb1ELb0ELb0ELb1ELb1EEENS1_21CollectiveEpilogueFwdINS6_IJS8_SA_S9_EEENS6_IJNS7_ILi1EEESI_SI_EEESC_SE_Li128ELb1ELb1ELb1ELb0EEENS1_36VarlenDynamicPersistentTileSchedulerILi128ELi48ELi128ELi128ELb1ELb1ELb0ELb0ELb1ELb1EEEEEEEEEvNT_6ParamsE)
        /*0048*/ 	.short	0x0210
        /*004a*/ 	.short	0x0438


	//----- nvinfo : EIATTR_SW_WAR
	.align		4
.L_248:
        /*004c*/ 	.byte	0x04, 0x36
        /*004e*/ 	.short	(.L_250 - .L_249)
.L_249:
        /*0050*/ 	.word	0x00000008
.L_250:


//--------------------- .nv.info._ZN7cutlass13device_kernelIN5flash19enable_sm80_to_sm89INS1_16FlashAttnFwdSm80INS1_25CollectiveMainloopFwdSm80ILi4ELi1ELb0EN4cute5tupleIJNS5_1CILi128EEENS7_ILi48EEENS7_ILi96EEEEEELi96ENS_6half_tEfNS_4arch4Sm80ELb0ELb0ELb0ELb1ELb0ELb1ELb1ELb1EEENS1_21CollectiveEpilogueFwdINS6_IJS8_SA_S9_EEENS6_IJNS7_ILi1EEESI_SI_EEESC_SE_Li128ELb1ELb1ELb1ELb0EEENS1_36VarlenDynamicPersistentTileSchedulerILi128ELi48ELi128ELi128ELb1ELb1ELb0ELb0ELb1ELb1EEEEEEEEEvNT_6ParamsE --------------------------
	.section	.nv.info._ZN7cutlass13device_kernelIN5flash19enable_sm80_to_sm89INS1_16FlashAttnFwdSm80INS1_25CollectiveMainloopFwdSm80ILi4ELi1ELb0EN4cute5tupleIJNS5_1CILi128EEENS7_ILi48EEENS7_ILi96EEEEEELi96ENS_6half_tEfNS_4arch4Sm80ELb0ELb0ELb0ELb1ELb0ELb1ELb1ELb1EEENS1_21CollectiveEpilogueFwdINS6_IJS8_SA_S9_EEENS6_IJNS7_ILi1EEESI_SI_EEESC_SE_Li128ELb1ELb1ELb1ELb0EEENS1_36VarlenDynamicPersistentTileSchedulerILi128ELi48ELi128ELi128ELb1ELb1ELb0ELb0ELb1ELb1EEEEEEEEEvNT_6ParamsE,"",@"SHT_CUDA_INFO"
	.sectionflags	@""
	.align	4


	//----- nvinfo : EIATTR_CUDA_API_VERSION
	.align		4
        /*0000*/ 	.byte	0x04, 0x37
        /*0002*/ 	.short	(.L_252 - .L_251)
.L_251:
        /*0004*/ 	.word	0x00000082


	//----- nvinfo : EIATTR_KPARAM_INFO
	.align		4
.L_252:
        /*0008*/ 	.byte	0x04, 0x17
        /*000a*/ 	.short	(.L_254 - .L_253)
.L_253:
        /*000c*/ 	.word	0x00000000
        /*0010*/ 	.short	0x0000
        /*0012*/ 	.short	0x0000
        /*0014*/ 	.byte	0x00, 0xf0, 0xe1, 0x10


	//----- nvinfo : EIATTR_SPARSE_MMA_MASK
	.align		4
.L_254:
        /*0018*/ 	.byte	0x03, 0x50
        /*001a*/ 	.short	0x0000


	//----- nvinfo : EIATTR_MAXREG_COUNT
	.align		4
        /*001c*/ 	.byte	0x03, 0x1b
        /*001e*/ 	.short	0x00ff


	//----- nvinfo : EIATTR_MERCURY_ISA_VERSION
	.align		4
        /*0020*/ 	.byte	0x03, 0x5f
        /*0022*/ 	.short	0x0101


	//----- nvinfo : EIATTR_EXIT_INSTR_OFFSETS
	.align		4
        /*0024*/ 	.byte	0x04, 0x1c
        /*0026*/ 	.short	(.L_256 - .L_255)


	//   ....[0]....
.L_255:
        /*0028*/ 	.word	0x00000010


	//----- nvinfo : EIATTR_MAX_THREADS
	.align		4
.L_256:
        /*002c*/ 	.byte	0x04, 0x05
        /*002e*/ 	.short	(.L_258 - .L_257)
.L_257:
        /*0030*/ 	.word	0x00000080
        /*0034*/ 	.word	0x00000001
        /*0038*/ 	.word	0x00000001


	//----- nvinfo : EIATTR_CBANK_PARAM_SIZE
	.align		4
.L_258:
        /*003c*/ 	.byte	0x03, 0x19
        /*003e*/ 	.short	0x0438


	//----- nvinfo : EIATTR_PARAM_CBANK
	.align		4
        /*0040*/ 	.byte	0x04, 0x0a
        /*0042*/ 	.short	(.L_260 - .L_259)
	.align		4
.L_259:
        /*0044*/ 	.word	index@(.nv.constant0._ZN7cutlass13device_kernelIN5flash19enable_sm80_to_sm89INS1_16FlashAttnFwdSm80INS1_25CollectiveMainloopFwdSm80ILi4ELi1ELb0EN4cute5tupleIJNS5_1CILi128EEENS7_ILi48EEENS7_ILi96EEEEEELi96ENS_6half_tEfNS_4arch4Sm80ELb0ELb0ELb0ELb1ELb0ELb1ELb1ELb1EEENS1_21CollectiveEpilogueFwdINS6_IJS8_SA_S9_EEENS6_IJNS7_ILi1EEESI_SI_EEESC_SE_Li128ELb1ELb1ELb1ELb0EEENS1_36VarlenDynamicPersistentTileSchedulerILi128ELi48ELi128ELi128ELb1ELb1ELb0ELb0ELb1ELb1EEEEEEEEEvNT_6ParamsE)
        /*0048*/ 	.short	0x0210
        /*004a*/ 	.short	0x0438


	//----- nvinfo : EIATTR_SW_WAR
	.align		4
.L_260:
        /*004c*/ 	.byte	0x04, 0x36
        /*004e*/ 	.short	(.L_262 - .L_261)
.L_261:
        /*0050*/ 	.word	0x00000008
.L_262:


//--------------------- .nv.info._ZN7cutlass13device_kernelIN5flash19enable_sm80_to_sm89INS1_16FlashAttnFwdSm80INS1_25CollectiveMainloopFwdSm80ILi4ELi1ELb0EN4cute5tupleIJNS5_1CILi128EEENS7_ILi48EEENS7_ILi96EEEEEELi96ENS_6half_tEfNS_4arch4Sm80ELb0ELb1ELb0ELb0ELb0ELb0ELb1ELb1EEENS1_21CollectiveEpilogueFwdINS6_IJS8_SA_S9_EEENS6_IJNS7_ILi1EEESI_SI_EEESC_SE_Li128ELb0ELb1ELb1ELb0EEENS1_19SingleTileSchedulerILb0ELb1ELb1ELi128EEEEEEEEEvNT_6ParamsE --------------------------
	.section	.nv.info._ZN7cutlass13device_kernelIN5flash19enable_sm80_to_sm89INS1_16FlashAttnFwdSm80INS1_25CollectiveMainloopFwdSm80ILi4ELi1ELb0EN4cute5tupleIJNS5_1CILi128EEENS7_ILi48EEENS7_ILi96EEEEEELi96ENS_6half_tEfNS_4arch4Sm80ELb0ELb1ELb0ELb0ELb0ELb0ELb1ELb1EEENS1_21CollectiveEpilogueFwdINS6_IJS8_SA_S9_EEENS6_IJNS7_ILi1EEESI_SI_EEESC_SE_Li128ELb0ELb1ELb1ELb0EEENS1_19SingleTileSchedulerILb0ELb1ELb1ELi128EEEEEEEEEvNT_6ParamsE,"",@"SHT_CUDA_INFO"
	.sectionflags	@""
	.align	4


	//----- nvinfo : EIATTR_CUDA_API_VERSION
	.align		4
        /*0000*/ 	.byte	0x04, 0x37
        /*0002*/ 	.short	(.L_264 - .L_263)
.L_263:
        /*0004*/ 	.word	0x00000082


	//----- nvinfo : EIATTR_KPARAM_INFO
	.align		4
.L_264:
        /*0008*/ 	.byte	0x04, 0x17
        /*000a*/ 	.short	(.L_266 - .L_265)
.L_265:
        /*000c*/ 	.word	0x00000000
        /*0010*/ 	.short	0x0000
        /*0012*/ 	.short	0x0000
        /*0014*/ 	.byte	0x00, 0xf0, 0x61, 0x10


	//----- nvinfo : EIATTR_SPARSE_MMA_MASK
	.align		4
.L_266:
        /*0018*/ 	.byte	0x03, 0x50
        /*001a*/ 	.short	0x0000


	//----- nvinfo : EIATTR_MAXREG_COUNT
	.align		4
        /*001c*/ 	.byte	0x03, 0x1b
        /*001e*/ 	.short	0x00ff


	//----- nvinfo : EIATTR_MERCURY_ISA_VERSION
	.align		4
        /*0020*/ 	.byte	0x03, 0x5f
        /*0022*/ 	.short	0x0101


	//----- nvinfo : EIATTR_EXIT_INSTR_OFFSETS
	.align		4
        /*0024*/ 	.byte	0x04, 0x1c
        /*0026*/ 	.short	(.L_268 - .L_267)


	//   ....[0]....
.L_267:
        /*0028*/ 	.word	0x00000010


	//----- nvinfo : EIATTR_MAX_THREADS
	.align		4
.L_268:
        /*002c*/ 	.byte	0x04, 0x05
        /*002e*/ 	.short	(.L_270 - .L_269)
.L_269:
        /*0030*/ 	.word	0x00000080
        /*0034*/ 	.word	0x00000001
        /*0038*/ 	.word	0x00000001


	//----- nvinfo : EIATTR_CBANK_PARAM_SIZE
	.align		4
.L_270:
        /*003c*/ 	.byte	0x03, 0x19
        /*003e*/ 	.short	0x0418


	//----- nvinfo : EIATTR_PARAM_CBANK
	.align		4
        /*0040*/ 	.byte	0x04, 0x0a
        /*0042*/ 	.short	(.L_272 - .L_271)
	.align		4
.L_271:
        /*0044*/ 	.word	index@(.nv.constant0._ZN7cutlass13device_kernelIN5flash19enable_sm80_to_sm89INS1_16FlashAttnFwdSm80INS1_25CollectiveMainloopFwdSm80ILi4ELi1ELb0EN4cute5tupleIJNS5_1CILi128EEENS7_ILi48EEENS7_ILi96EEEEEELi96ENS_6half_tEfNS_4arch4Sm80ELb0ELb1ELb0ELb0ELb0ELb0ELb1ELb1EEENS1_21CollectiveEpilogueFwdINS6_IJS8_SA_S9_EEENS6_IJNS7_ILi1EEESI_SI_EEESC_SE_Li128ELb0ELb1ELb1ELb0EEENS1_19SingleTileSchedulerILb0ELb1ELb1ELi128EEEEEEEEEvNT_6ParamsE)
        /*0048*/ 	.short	0x0210
        /*004a*/ 	.short	0x0418


	//----- nvinfo : EIATTR_SW_WAR
	.align		4
.L_272:
        /*004c*/ 	.byte	0x04, 0x36
        /*004e*/ 	.short	(.L_274 - .L_273)
.L_273:
        /*0050*/ 	.word	0x00000008
.L_274:


//--------------------- .nv.info._ZN7cutlass13device_kernelIN5flash19enable_sm80_to_sm89INS1_16FlashAttnFwdSm80INS1_25CollectiveMainloopFwdSm80ILi4ELi1ELb0EN4cute5tupleIJNS5_1CILi128EEENS7_ILi48EEENS7_ILi96EEEEEELi96ENS_6half_tEfNS_4arch4Sm80ELb0ELb1ELb0ELb1ELb0ELb0ELb1ELb1EEENS1_21CollectiveEpilogueFwdINS6_IJS8_SA_S9_EEENS6_IJNS7_ILi1EEESI_SI_EEESC_SE_Li128ELb1ELb1ELb1ELb0EEENS1_36VarlenDynamicPersistentTileSchedulerILi128ELi48ELi128ELi128ELb1ELb1ELb0ELb1ELb0ELb1EEEEEEEEEvNT_6ParamsE --------------------------
	.section	.nv.info._ZN7cutlass13device_kernelIN5flash19enable_sm80_to_sm89INS1_16FlashAttnFwdSm80INS1_25CollectiveMainloopFwdSm80ILi4ELi1ELb0EN4cute5tupleIJNS5_1CILi128EEENS7_ILi48EEENS7_ILi96EEEEEELi96ENS_6half_tEfNS_4arch4Sm80ELb0ELb1ELb0ELb1ELb0ELb0ELb1ELb1EEENS1_21CollectiveEpilogueFwdINS6_IJS8_SA_S9_EEENS6_IJNS7_ILi1EEESI_SI_EEESC_SE_Li128ELb1ELb1ELb1ELb0EEENS1_36VarlenDynamicPersistentTileSchedulerILi128ELi48ELi128ELi128ELb1ELb1ELb0ELb1ELb0ELb1EEEEEEEEEvNT_6ParamsE,"",@"SHT_CUDA_INFO"
	.sectionflags	@""
	.align	4


	//----- nvinfo : EIATTR_CUDA_API_VERSION
	.align		4
        /*0000*/ 	.byte	0x04, 0x37
        /*0002*/ 	.short	(.L_276 - .L_275)
.L_275:
        /*0004*/ 	.word	0x00000082


	//----- nvinfo : EIATTR_KPARAM_INFO
	.align		4
.L_276:
        /*0008*/ 	.byte	0x04, 0x17
        /*000a*/ 	.short	(.L_278 - .L_277)
.L_277:
        /*000c*/ 	.word	0x00000000
        /*0010*/ 	.short	0x0000
        /*0012*/ 	.short	0x0000
        /*0014*/ 	.byte	0x00, 0xf0, 0xe1, 0x10


	//----- nvinfo : EIATTR_SPARSE_MMA_MASK
	.align		4
.L_278:
        /*0018*/ 	.byte	0x03, 0x50
        /*001a*/ 	.short	0x0000


	//----- nvinfo : EIATTR_MAXREG_COUNT
	.align		4
        /*001c*/ 	.byte	0x03, 0x1b
        /*001e*/ 	.short	0x00ff


	//----- nvinfo : EIATTR_MERCURY_ISA_VERSION
	.align		4
        /*0020*/ 	.byte	0x03, 0x5f
        /*0022*/ 	.short	0x0101


	//----- nvinfo : EIATTR_EXIT_INSTR_OFFSETS
	.align		4
        /*0024*/ 	.byte	0x04, 0x1c
        /*0026*/ 	.short	(.L_280 - .L_279)


	//   ....[0]....
.L_279:
        /*0028*/ 	.word	0x00000010


	//----- nvinfo : EIATTR_MAX_THREADS
	.align		4
.L_280:
        /*002c*/ 	.byte	0x04, 0x05
        /*002e*/ 	.short	(.L_282 - .L_281)
.L_281:
        /*0030*/ 	.word	0x00000080
        /*0034*/ 	.word	0x00000001
        /*0038*/ 	.word	0x00000001


	//----- nvinfo : EIATTR_CBANK_PARAM_SIZE
	.align		4
.L_282:
        /*003c*/ 	.byte	0x03, 0x19
        /*003e*/ 	.short	0x0438


	//----- nvinfo : EIATTR_PARAM_CBANK
	.align		4
        /*0040*/ 	.byte	0x04, 0x0a
        /*0042*/ 	.short	(.L_284 - .L_283)
	.align		4
.L_283:
        /*0044*/ 	.word	index@(.nv.constant0._ZN7cutlass13device_kernelIN5flash19enable_sm80_to_sm89INS1_16FlashAttnFwdSm80INS1_25CollectiveMainloopFwdSm80ILi4ELi1ELb0EN4cute5tupleIJNS5_1CILi128EEENS7_ILi48EEENS7_ILi96EEEEEELi96ENS_6half_tEfNS_4arch4Sm80ELb0ELb1ELb0ELb1ELb0ELb0ELb1ELb1EEENS1_21CollectiveEpilogueFwdINS6_IJS8_SA_S9_EEENS6_IJNS7_ILi1EEESI_SI_EEESC_SE_Li128ELb1ELb1ELb1ELb0EEENS1_36VarlenDynamicPersistentTileSchedulerILi128ELi48ELi128ELi128ELb1ELb1ELb0ELb1ELb0ELb1EEEEEEEEEvNT_6ParamsE)
        /*0048*/ 	.short	0x0210
        /*004a*/ 	.short	0x0438


	//----- nvinfo : EIATTR_SW_WAR
	.align		4
.L_284:
        /*004c*/ 	.byte	0x04, 0x36
        /*004e*/ 	.short	(.L_286 - .L_285)
.L_285:
        /*0050*/ 	.word	0x00000008
.L_286:


//--------------------- .nv.info._ZN7cutlass13device_kernelIN5flash19enable_sm80_to_sm89INS1_16FlashAttnFwdSm80INS1_25CollectiveMainloopFwdSm80ILi4ELi1ELb0EN4cute5tupleIJNS5_1CILi128EEENS7_ILi48EEENS7_ILi96EEEEEELi96ENS_6half_tEfNS_4arch4Sm80ELb0ELb1ELb0ELb1ELb0ELb1ELb1ELb1EEENS1_21CollectiveEpilogueFwdINS6_IJS8_SA_S9_EEENS6_IJNS7_ILi1EEESI_SI_EEESC_SE_Li128ELb1ELb1ELb1ELb0EEENS1_36VarlenDynamicPersistentTileSchedulerILi128ELi48ELi128ELi128ELb1ELb1ELb0ELb1ELb0ELb1EEEEEEEEEvNT_6ParamsE --------------------------
	.section	.nv.info._ZN7cutlass13device_kernelIN5flash19enable_sm80_to_sm89INS1_16FlashAttnFwdSm80INS1_25CollectiveMainloopFwdSm80ILi4ELi1ELb0EN4cute5tupleIJNS5_1CILi128EEENS7_ILi48EEENS7_ILi96EEEEEELi96ENS_6half_tEfNS_4arch4Sm80ELb0ELb1ELb0ELb1ELb0ELb1ELb1ELb1EEENS1_21CollectiveEpilogueFwdINS6_IJS8_SA_S9_EEENS6_IJNS7_ILi1EEESI_SI_EEESC_SE_Li128ELb1ELb1ELb1ELb0EEENS1_36VarlenDynamicPersistentTileSchedulerILi128ELi48ELi128ELi128ELb1ELb1ELb0ELb1ELb0ELb1EEEEEEEEEvNT_6ParamsE,"",@"SHT_CUDA_INFO"
	.sectionflags	@""
	.align	4


	//----- nvinfo : EIATTR_CUDA_API_VERSION
	.align		4
        /*0000*/ 	.byte	0x04, 0x37
        /*0002*/ 	.short	(.L_288 - .L_287)
.L_287:
        /*0004*/ 	.word	0x00000082


	//----- nvinfo : EIATTR_KPARAM_INFO
	.align		4
.L_288:
        /*0008*/ 	.byte	0x04, 0x17
        /*000a*/ 	.short	(.L_290 - .L_289)
.L_289:
        /*000c*/ 	.word	0x00000000
        /*0010*/ 	.short	0x0000
        /*0012*/ 	.short	0x0000
        /*0014*/ 	.byte	0x00, 0xf0, 0xe1, 0x10


	//----- nvinfo : EIATTR_SPARSE_MMA_MASK
	.align		4
.L_290:
        /*0018*/ 	.byte	0x03, 0x50
        /*001a*/ 	.short	0x0000


	//----- nvinfo : EIATTR_MAXREG_COUNT
	.align		4
        /*001c*/ 	.byte	0x03, 0x1b
        /*001e*/ 	.short	0x00ff


	//----- nvinfo : EIATTR_MERCURY_ISA_VERSION
	.align		4
        /*0020*/ 	.byte	0x03, 0x5f
        /*0022*/ 	.short	0x0101


	//----- nvinfo : EIATTR_EXIT_INSTR_OFFSETS
	.align		4
        /*0024*/ 	.byte	0x04, 0x1c
        /*0026*/ 	.short	(.L_292 - .L_291)


	//   ....[0]....
.L_291:
        /*0028*/ 	.word	0x00000010


	//----- nvinfo : EIATTR_MAX_THREADS
	.align		4
.L_292:
        /*002c*/ 	.byte	0x04, 0x05
        /*002e*/ 	.short	(.L_294 - .L_293)
.L_293:
        /*0030*/ 	.word	0x00000080
        /*0034*/ 	.word	0x00000001
        /*0038*/ 	.word	0x00000001


	//----- nvinfo : EIATTR_CBANK_PARAM_SIZE
	.align		4
.L_294:
        /*003c*/ 	.byte	0x03, 0x19
        /*003e*/ 	.short	0x0438


	//----- nvinfo : EIATTR_PARAM_CBANK
	.align		4
        /*0040*/ 	.byte	0x04, 0x0a
        /*0042*/ 	.short	(.L_296 - .L_295)
	.align		4
.L_295:
        /*0044*/ 	.word	index@(.nv.constant0._ZN7cutlass13device_kernelIN5flash19enable_sm80_to_sm89INS1_16FlashAttnFwdSm80INS1_25CollectiveMainloopFwdSm80ILi4ELi1ELb0EN4cute5tupleIJNS5_1CILi128EEENS7_ILi48EEENS7_ILi96EEEEEELi96ENS_6half_tEfNS_4arch4Sm80ELb0ELb1ELb0ELb1ELb0ELb1ELb1ELb1EEENS1_21CollectiveEpilogueFwdINS6_IJS8_SA_S9_EEENS6_IJNS7_ILi1EEESI_SI_EEESC_SE_Li128ELb1ELb1ELb1ELb0EEENS1_36VarlenDynamicPersistentTileSchedulerILi128ELi48ELi128ELi128ELb1ELb1ELb0ELb1ELb0ELb1EEEEEEEEEvNT_6ParamsE)
        /*0048*/ 	.short	0x0210
        /*004a*/ 	.short	0x0438


	//----- nvinfo : EIATTR_SW_WAR
	.align		4
.L_296:
        /*004c*/ 	.byte	0x04, 0x36
        /*004e*/ 	.short	(.L_298 - .L_297)
.L_297:
        /*0050*/ 	.word	0x00000008
.L_298:


//--------------------- .nv.info._ZN7cutlass13device_kernelIN5flash19enable_sm80_to_sm89INS1_16FlashAttnFwdSm80INS1_25CollectiveMainloopFwdSm80ILi4ELi1ELb0EN4cute5tupleIJNS5_1CILi128EEENS7_ILi64EEENS7_ILi96EEEEEELi96ENS_6half_tEfNS_4arch4Sm80ELb1ELb0ELb0ELb0ELb0ELb0ELb1ELb1EEENS1_21CollectiveEpilogueFwdINS6_IJS8_SA_S9_EEENS6_IJNS7_ILi1EEESI_SI_EEESC_SE_Li128ELb0ELb1ELb1ELb0EEENS1_30DynamicPersistentTileSchedulerILi128ELi128ELb1ELb1ELb0EEEEEEEEEvNT_6ParamsE --------------------------
	.section	.nv.info._ZN7cutlass13device_kernelIN5flash19enable_sm80_to_sm89INS1_16FlashAttnFwdSm80INS1_25CollectiveMainloopFwdSm80ILi4ELi1ELb0EN4cute5tupleIJNS5_1CILi128EEENS7_ILi64EEENS7_ILi96EEEEEELi96ENS_6half_tEfNS_4arch4Sm80ELb1ELb0ELb0ELb0ELb0ELb0ELb1ELb1EEENS1_21CollectiveEpilogueFwdINS6_IJS8_SA_S9_EEENS6_IJNS7_ILi1EEESI_SI_EEESC_SE_Li128ELb0ELb1ELb1ELb0EEENS1_30DynamicPersistentTileSchedulerILi128ELi128ELb1ELb1ELb0EEEEEEEEEvNT_6ParamsE,"",@"SHT_CUDA_INFO"
	.sectionflags	@""
	.align	4


	//----- nvinfo : EIATTR_CUDA_API_VERSION
	.align		4
        /*0000*/ 	.byte	0x04, 0x37
        /*0002*/ 	.short	(.L_300 - .L_299)
.L_299:
        /*0004*/ 	.word	0x00000082


	//----- nvinfo : EIATTR_KPARAM_INFO
	.align		4
.L_300:
        /*0008*/ 	.byte	0x04, 0x17
        /*000a*/ 	.short	(.L_302 - .L_301)
.L_301:
        /*000c*/ 	.word	0x00000000
        /*0010*/ 	.short	0x0000
        /*0012*/ 	.short	0x0000
        /*0014*/ 	.byte	0x00, 0xf0, 0xa1, 0x10


	//----- nvinfo : EIATTR_SPARSE_MMA_MASK
	.align		4
.L_302:
        /*0018*/ 	.byte	0x03, 0x50
        /*001a*/ 	.short	0x0000


	//----- nvinfo : EIATTR_MAXREG_COUNT
	.align		4
        /*001c*/ 	.byte	0x03, 0x1b
        /*001e*/ 	.short	0x00ff


	//----- nvinfo : EIATTR_MERCURY_ISA_VERSION
	.align		4
        /*0020*/ 	.byte	0x03, 0x5f
        /*0022*/ 	.short	0x0101


	//----- nvinfo : EIATTR_EXIT_INSTR_OFFSETS
	.align		4
        /*0024*/ 	.byte	0x04, 0x1c
        /*0026*/ 	.short	(.L_304 - .L_303)


	//   ....[0]....
.L_303:
        /*0028*/ 	.word	0x00000010


	//----- nvinfo : EIATTR_MAX_THREADS
	.align		4
.L_304:
        /*002c*/ 	.byte	0x04, 0x05
        /*002e*/ 	.short	(.L_306 - .L_305)
.L_305:
        /*0030*/ 	.word	0x00000080
        /*0034*/ 	.word	0x00000001
        /*0038*/ 	.word	0x00000001


	//----- nvinfo : EIATTR_CBANK_PARAM_SIZE
	.align		4
.L_306:
        /*003c*/ 	.byte	0x03, 0x19
        /*003e*/ 	.short	0x0428


	//----- nvinfo : EIATTR_PARAM_CBANK
	.align		4
        /*0040*/ 	.byte	0x04, 0x0a
        /*0042*/ 	.short	(.L_308 - .L_307)
	.align		4
.L_307:
        /*0044*/ 	.word	index@(.nv.constant0._ZN7cutlass13device_kernelIN5flash19enable_sm80_to_sm89INS1_16FlashAttnFwdSm80INS1_25CollectiveMainloopFwdSm80ILi4ELi1ELb0EN4cute5tupleIJNS5_1CILi128EEENS7_ILi64EEENS7_ILi96EEEEEELi96ENS_6half_tEfNS_4arch4Sm80ELb1ELb0ELb0ELb0ELb0ELb0ELb1ELb1EEENS1_21CollectiveEpilogueFwdINS6_IJS8_SA_S9_EEENS6_IJNS7_ILi1EEESI_SI_EEESC_SE_Li128ELb0ELb1ELb1ELb0EEENS1_30DynamicPersistentTileSchedulerILi128ELi128ELb1ELb1ELb0EEEEEEEEEvNT_6ParamsE)
        /*0048*/ 	.short	0x0210
        /*004a*/ 	.short	0x0428


	//----- nvinfo : EIATTR_SW_WAR
	.align		4
.L_308:
        /*004c*/ 	.byte	0x04, 0x36
        /*004e*/ 	.short	(.L_310 - .L_309)
.L_309:
        /*0050*/ 	.word	0x00000008
.L_310:


//--------------------- .nv.info._ZN7cutlass13device_kernelIN5flash19enable_sm80_to_sm89INS1_16FlashAttnFwdSm80INS1_25CollectiveMainloopFwdSm80ILi4ELi1ELb0EN4cute5tupleIJNS5_1CILi128EEENS7_ILi48EEENS7_ILi96EEEEEELi96ENS_6half_tEfNS_4arch4Sm80ELb1ELb0ELb0ELb1ELb0ELb0ELb1ELb1EEENS1_21CollectiveEpilogueFwdINS6_IJS8_SA_S9_EEENS6_IJNS7_ILi1EEESI_SI_EEESC_SE_Li128ELb1ELb1ELb1ELb0EEENS1_36VarlenDynamicPersistentTileSchedulerILi128ELi48ELi128ELi128ELb1ELb1ELb0ELb1ELb1ELb1EEEEEEEEEvNT_6ParamsE --------------------------
	.section	.nv.info._ZN7cutlass13device_kernelIN5flash19enable_sm80_to_sm89INS1_16FlashAttnFwdSm80INS1_25CollectiveMainloopFwdSm80ILi4ELi1ELb0EN4cute5tupleIJNS5_1CILi128EEENS7_ILi48EEENS7_ILi96EEEEEELi96ENS_6half_tEfNS_4arch4Sm80ELb1ELb0ELb0ELb1ELb0ELb0ELb1ELb1EEENS1_21CollectiveEpilogueFwdINS6_IJS8_SA_S9_EEENS6_IJNS7_ILi1EEESI_SI_EEESC_SE_Li128ELb1ELb1ELb1ELb0EEENS1_36VarlenDynamicPersistentTileSchedulerILi128ELi48ELi128ELi128ELb1ELb1ELb0ELb1ELb1ELb1EEEEEEEEEvNT_6ParamsE,"",@"SHT_CUDA_INFO"
	.sectionflags	@""
	.align	4


	//----- nvinfo : EIATTR_CUDA_API_VERSION
	.align		4
        /*0000*/ 	.byte	0x04, 0x37
        /*0002*/ 	.short	(.L_312 - .L_311)
.L_311:
        /*0004*/ 	.word	0x00000082


	//----- nvinfo : EIATTR_KPARAM_INFO
	.align		4
.L_312:
        /*0008*/ 	.byte	0x04, 0x17
        /*000a*/ 	.short	(.L_314 - .L_313)
.L_313:
        /*000c*/ 	.word	0x00000000
        /*0010*/ 	.short	0x0000
        /*0012*/ 	.short	0x0000
        /*0014*/ 	.byte	0x00, 0xf0, 0xe1, 0x10


	//----- nvinfo : EIATTR_SPARSE_MMA_MASK
	.align		4
.L_314:
        /*0018*/ 	.byte	0x03, 0x50
        /*001a*/ 	.short	0x0000


	//----- nvinfo : EIATTR_MAXREG_COUNT
	.align		4
        /*001c*/ 	.byte	0x03, 0x1b
        /*001e*/ 	.short	0x00ff


	//----- nvinfo : EIATTR_MERCURY_ISA_VERSION
	.align		4
        /*0020*/ 	.byte	0x03, 0x5f
        /*0022*/ 	.short	0x0101


	//----- nvinfo : EIATTR_EXIT_INSTR_OFFSETS
	.align		4
        /*0024*/ 	.byte	0x04, 0x1c
        /*0026*/ 	.short	(.L_316 - .L_315)


	//   ....[0]....
.L_315:
        /*0028*/ 	.word	0x00000010


	//----- nvinfo : EIATTR_MAX_THREADS
	.align		4
.L_316:
        /*002c*/ 	.byte	0x04, 0x05
        /*002e*/ 	.short	(.L_318 - .L_317)
.L_317:
        /*0030*/ 	.word	0x00000080
        /*0034*/ 	.word	0x00000001
        /*0038*/ 	.word	0x00000001


	//----- nvinfo : EIATTR_CBANK_PARAM_SIZE
	.align		4
.L_318:
        /*003c*/ 	.byte	0x03, 0x19
        /*003e*/ 	.short	0x0438


	//----- nvinfo : EIATTR_PARAM_CBANK
	.align		4
        /*0040*/ 	.byte	0x04, 0x0a
        /*0042*/ 	.short	(.L_320 - .L_319)
	.align		4
.L_319:
        /*0044*/ 	.word	index@(.nv.constant0._ZN7cutlass13device_kernelIN5flash19enable_sm80_to_sm89INS1_16FlashAttnFwdSm80INS1_25CollectiveMainloopFwdSm80ILi4ELi1ELb0EN4cute5tupleIJNS5_1CILi128EEENS7_ILi48EEENS7_ILi96EEEEEELi96ENS_6half_tEfNS_4arch4Sm80ELb1ELb0ELb0ELb1ELb0ELb0ELb1ELb1EEENS1_21CollectiveEpilogueFwdINS6_IJS8_SA_S9_EEENS6_IJNS7_ILi1EEESI_SI_EEESC_SE_Li128ELb1ELb1ELb1ELb0EEENS1_36VarlenDynamicPersistentTileSchedulerILi128ELi48ELi128ELi128ELb1ELb1ELb0ELb1ELb1ELb1EEEEEEEEEvNT_6ParamsE)
        /*0048*/ 	.short	0x0210
        /*004a*/ 	.short	0x0438


	//----- nvinfo : EIATTR_SW_WAR
	.align		4
.L_320:
        /*004c*/ 	.byte	0x04, 0x36
        /*004e*/ 	.short	(.L_322 - .L_321)
.L_321:
        /*0050*/ 	.word	0x00000008
.L_322:


//--------------------- .nv.info._ZN7cutlass13device_kernelIN5flash19enable_sm80_to_sm89INS1_16FlashAttnFwdSm80INS1_25CollectiveMainloopFwdSm80ILi4ELi1ELb0EN4cute5tupleIJNS5_1CILi128EEENS7_ILi48EEENS7_ILi96EEEEEELi96ENS_6half_tEfNS_4arch4Sm80ELb1ELb0ELb0ELb1ELb0ELb1ELb1ELb1EEENS1_21CollectiveEpilogueFwdINS6_IJS8_SA_S9_EEENS6_IJNS7_ILi1EEESI_SI_EEESC_SE_Li128ELb1ELb1ELb1ELb0EEENS1_36VarlenDynamicPersistentTileSchedulerILi128ELi48ELi128ELi128ELb1ELb1ELb0ELb1ELb1ELb1EEEEEEEEEvNT_6ParamsE --------------------------
	.section	.nv.info._ZN7cutlass13device_kernelIN5flash19enable_sm80_to_sm89INS1_16FlashAttnFwdSm80INS1_25CollectiveMainloopFwdSm80ILi4ELi1ELb0EN4cute5tupleIJNS5_1CILi128EEENS7_ILi48EEENS7_ILi96EEEEEELi96ENS_6half_tEfNS_4arch4Sm80ELb1ELb0ELb0ELb1ELb0ELb1ELb1ELb1EEENS1_21CollectiveEpilogueFwdINS6_IJS8_SA_S9_EEENS6_IJNS7_ILi1EEESI_SI_EEESC_SE_Li128ELb1ELb1ELb1ELb0EEENS1_36VarlenDynamicPersistentTileSchedulerILi128ELi48ELi128ELi128ELb1ELb1ELb0ELb1ELb1ELb1EEEEEEEEEvNT_6ParamsE,"",@"SHT_CUDA_INFO"
	.sectionflags	@""
	.align	4


	//----- nvinfo : EIATTR_CUDA_API_VERSION
	.align		4
        /*0000*/ 	.byte	0x04, 0x37
        /*0002*/ 	.short	(.L_324 - .L_323)
.L_323:
        /*0004*/ 	.word	0x00000082


	//----- nvinfo : EIATTR_KPARAM_INFO
	.align		4
.L_324:
        /*0008*/ 	.byte	0x04, 0x17
        /*000a*/ 	.short	(.L_326 - .L_325)
.L_325:
        /*000c*/ 	.word	0x00000000
        /*0010*/ 	.short	0x0000
        /*0012*/ 	.short	0x0000
        /*0014*/ 	.byte	0x00, 0xf0, 0xe1, 0x10


	//----- nvinfo : EIATTR_SPARSE_MMA_MASK
	.align		4
.L_326:
        /*0018*/ 	.byte	0x03, 0x50
        /*001a*/ 	.short	0x0000


	//----- nvinfo : EIATTR_MAXREG_COUNT
	.align		4
        /*001c*/ 	.byte	0x03, 0x1b
        /*001e*/ 	.short	0x00ff


	//----- nvinfo : EIATTR_MERCURY_ISA_VERSION
	.align		4
        /*0020*/ 	.byte	0x03, 0x5f
        /*0022*/ 	.short	0x0101


	//----- nvinfo : EIATTR_EXIT_INSTR_OFFSETS
	.align		4
        /*0024*/ 	.byte	0x04, 0x1c
        /*0026*/ 	.short	(.L_328 - .L_327)


	//   ....[0]....
.L_327:
        /*0028*/ 	.word	0x00000010


	//----- nvinfo : EIATTR_MAX_THREADS
	.align		4
.L_328:
        /*002c*/ 	.byte	0x04, 0x05
        /*002e*/ 	.short	(.L_330 - .L_329)
.L_329:
        /*0030*/ 	.word	0x00000080
        /*0034*/ 	.word	0x00000001
        /*0038*/ 	.word	0x00000001


	//----- nvinfo : EIATTR_CBANK_PARAM_SIZE
	.align		4
.L_330:
        /*003c*/ 	.byte	0x03, 0x19
        /*003e*/ 	.short	0x0438


	//----- nvinfo : EIATTR_PARAM_CBANK
	.align		4
        /*0040*/ 	.byte	0x04, 0x0a
        /*0042*/ 	.short	(.L_332 - .L_331)
	.align		4
.L_331:
        /*0044*/ 	.word	index@(.nv.constant0._ZN7cutlass13device_kernelIN5flash19enable_sm80_to_sm89INS1_16FlashAttnFwdSm80INS1_25CollectiveMainloopFwdSm80ILi4ELi1ELb0EN4cute5tupleIJNS5_1CILi128EEENS7_ILi48EEENS7_ILi96EEEEEELi96ENS_6half_tEfNS_4arch4Sm80ELb1ELb0ELb0ELb1ELb0ELb1ELb1ELb1EEENS1_21CollectiveEpilogueFwdINS6_IJS8_SA_S9_EEENS6_IJNS7_ILi1EEESI_SI_EEESC_SE_Li128ELb1ELb1ELb1ELb0EEENS1_36VarlenDynamicPersistentTileSchedulerILi128ELi48ELi128ELi128ELb1ELb1ELb0ELb1ELb1ELb1EEEEEEEEEvNT_6ParamsE)
        /*0048*/ 	.short	0x0210
        /*004a*/ 	.short	0x0438


	//----- nvinfo : EIATTR_SW_WAR
	.align		4
.L_332:
        /*004c*/ 	.byte	0x04, 0x36
        /*004e*/ 	.short	(.L_334 - .L_333)
.L_333:
        /*0050*/ 	.word	0x00000008
.L_334:


//--------------------- .nv.callgraph             --------------------------
	.section	.nv.callgraph,"",@"SHT_CUDA_CALLGRAPH"
	.align	4
	.sectionentsize	8
	.align		4
        /*0000*/ 	.word	0x00000000
	.align		4
        /*0004*/ 	.word	0xffffffff
	.align		4
        /*0008*/ 	.word	0x00000000
	.align		4
        /*000c*/ 	.word	0xfffffffe
	.align		4
        /*0010*/ 	.word	0x00000000
	.align		4
        /*0014*/ 	.word	0xfffffffd
	.align		4
        /*0018*/ 	.word	0x00000000
	.align		4
        /*001c*/ 	.word	0xfffffffc


//--------------------- .nv.constant4             --------------------------
	.section	.nv.constant4,"a",@progbits
	.align	8
	.align		8
.nv.constant4:
        /*0000*/ 	.dword	_ZN82_INTERNAL_2e67bb2b_46_flash_fwd_hdim96_fp16_split_softcapall_sm80_cu_a7f3af4d_50884cuda3std3__45__cpo5beginE
	.align		8
        /*0008*/ 	.dword	_ZN82_INTERNAL_2e67bb2b_46_flash_fwd_hdim96_fp16_split_softcapall_sm80_cu_a7f3af4d_50884cuda3std3__45__cpo3endE
	.align		8
        /*0010*/ 	.dword	_ZN82_INTERNAL_2e67bb2b_46_flash_fwd_hdim96_fp16_split_softcapall_sm80_cu_a7f3af4d_50884cuda3std3__45__cpo6cbeginE
	.align		8
        /*0018*/ 	.dword	_ZN82_INTERNAL_2e67bb2b_46_flash_fwd_hdim96_fp16_split_softcapall_sm80_cu_a7f3af4d_50884cuda3std3__45__cpo4cendE
	.align		8
        /*0020*/ 	.dword	_ZN82_INTERNAL_2e67bb2b_46_flash_fwd_hdim96_fp16_split_softcapall_sm80_cu_a7f3af4d_50884cuda3std3__484_GLOBAL__N__2e67bb2b_46_flash_fwd_hdim96_fp16_split_softcapall_sm80_cu_a7f3af4d_50886ignoreE
	.align		8
        /*0028*/ 	.dword	_ZN82_INTERNAL_2e67bb2b_46_flash_fwd_hdim96_fp16_split_softcapall_sm80_cu_a7f3af4d_50884cuda3std3__419piecewise_constructE
	.align		8
        /*0030*/ 	.dword	_ZN82_INTERNAL_2e67bb2b_46_flash_fwd_hdim96_fp16_split_softcapall_sm80_cu_a7f3af4d_50884cuda3std3__48in_placeE
	.align		8
        /*0038*/ 	.dword	_ZN82_INTERNAL_2e67bb2b_46_flash_fwd_hdim96_fp16_split_softcapall_sm80_cu_a7f3af4d_50884cuda3std6ranges3__45__cpo4swapE
	.align		8
        /*0040*/ 	.dword	_ZN82_INTERNAL_2e67bb2b_46_flash_fwd_hdim96_fp16_split_softcapall_sm80_cu_a7f3af4d_50884cuda3std6ranges3__45__cpo9iter_moveE
	.align		8
        /*0048*/ 	.dword	_ZN82_INTERNAL_2e67bb2b_46_flash_fwd_hdim96_fp16_split_softcapall_sm80_cu_a7f3af4d_50884cute7productE
	.align		8
        /*0050*/ 	.dword	_ZN82_INTERNAL_2e67bb2b_46_flash_fwd_hdim96_fp16_split_softcapall_sm80_cu_a7f3af4d_50884cute1_E


//--------------------- .text._ZN7cutlass13device_kernelIN5flash19enable_sm80_to_sm89INS1_16FlashAttnFwdSm80INS1_25CollectiveMainloopFwdSm80ILi4ELi1ELb0EN4cute5tupleIJNS5_1CILi128EEENS7_ILi64EEENS7_ILi96EEEEEELi96ENS_6half_tEfNS_4arch4Sm80ELb0ELb0ELb1ELb0ELb0ELb0ELb1ELb1EEENS1_21CollectiveEpilogueFwdINS6_IJS8_SA_S9_EEENS6_IJNS7_ILi1EEESI_SI_EEESC_SE_Li128ELb0ELb1ELb1ELb0EEENS1_19SingleTileSchedulerILb0ELb1ELb1ELi128EEEEEEEEEvNT_6ParamsE --------------------------
	.section	.text._ZN7cutlass13device_kernelIN5flash19enable_sm80_to_sm89INS1_16FlashAttnFwdSm80INS1_25CollectiveMainloopFwdSm80ILi4ELi1ELb0EN4cute5tupleIJNS5_1CILi128EEENS7_ILi64EEENS7_ILi96EEEEEELi96ENS_6half_tEfNS_4arch4Sm80ELb0ELb0ELb1ELb0ELb0ELb0ELb1ELb1EEENS1_21CollectiveEpilogueFwdINS6_IJS8_SA_S9_EEENS6_IJNS7_ILi1EEESI_SI_EEESC_SE_Li128ELb0ELb1ELb1ELb0EEENS1_19SingleTileSchedulerILb0ELb1ELb1ELi128EEEEEEEEEvNT_6ParamsE,"ax",@progbits
	.align	128
.text._ZN7cutlass13device_kernelIN5flash19enable_sm80_to_sm89INS1_16FlashAttnFwdSm80INS1_25CollectiveMainloopFwdSm80ILi4ELi1ELb0EN4cute5tupleIJNS5_1CILi128EEENS7_ILi64EEENS7_ILi96EEEEEELi96ENS_6half_tEfNS_4arch4Sm80ELb0ELb0ELb1ELb0ELb0ELb0ELb1ELb1EEENS1_21CollectiveEpilogueFwdINS6_IJS8_SA_S9_EEENS6_IJNS7_ILi1EEESI_SI_EEESC_SE_Li128ELb0ELb1ELb1ELb0EEENS1_19SingleTileSchedulerILb0ELb1ELb1ELi128EEEEEEEEEvNT_6ParamsE:
        .type           _ZN7cutlass13device_kernelIN5flash19enable_sm80_to_sm89INS1_16FlashAttnFwdSm80INS1_25CollectiveMainloopFwdSm80ILi4ELi1ELb0EN4cute5tupleIJNS5_1CILi128EEENS7_ILi64EEENS7_ILi96EEEEEELi96ENS_6half_tEfNS_4arch4Sm80ELb0ELb0ELb1ELb0ELb0ELb0ELb1ELb1EEENS1_21CollectiveEpilogueFwdINS6_IJS8_SA_S9_EEENS6_IJNS7_ILi1EEESI_SI_EEESC_SE_Li128ELb0ELb1ELb1ELb0EEENS1_19SingleTileSchedulerILb0ELb1ELb1ELi128EEEEEEEEEvNT_6ParamsE,@function
        .size           _ZN7cutlass13device_kernelIN5flash19enable_sm80_to_sm89INS1_16FlashAttnFwdSm80INS1_25CollectiveMainloopFwdSm80ILi4ELi1ELb0EN4cute5tupleIJNS5_1CILi128EEENS7_ILi64EEENS7_ILi96EEEEEELi96ENS_6half_tEfNS_4arch4Sm80ELb0ELb0ELb1ELb0ELb0ELb0ELb1ELb1EEENS1_21CollectiveEpilogueFwdINS6_IJS8_SA_S9_EEENS6_IJNS7_ILi1EEESI_SI_EEESC_SE_Li128ELb0ELb1ELb1ELb0EEENS1_19SingleTileSchedulerILb0ELb1ELb1ELi128EEEEEEEEEvNT_6ParamsE,(.L_x_18 - _ZN7cutlass13device_kernelIN5flash19enable_sm80_to_sm89INS1_16FlashAttnFwdSm80INS1_25CollectiveMainloopFwdSm80ILi4ELi1ELb0EN4cute5tupleIJNS5_1CILi128EEENS7_ILi64EEENS7_ILi96EEEEEELi96ENS_6half_tEfNS_4arch4Sm80ELb0ELb0ELb1ELb0ELb0ELb0ELb1ELb1EEENS1_21CollectiveEpilogueFwdINS6_IJS8_SA_S9_EEENS6_IJNS7_ILi1EEESI_SI_EEESC_SE_Li128ELb0ELb1ELb1ELb0EEENS1_19SingleTileSchedulerILb0ELb1ELb1ELi128EEEEEEEEEvNT_6ParamsE)
        .other          _ZN7cutlass13device_kernelIN5flash19enable_sm80_to_sm89INS1_16FlashAttnFwdSm80INS1_25CollectiveMainloopFwdSm80ILi4ELi1ELb0EN4cute5tupleIJNS5_1CILi128EEENS7_ILi64EEENS7_ILi96EEEEEELi96ENS_6half_tEfNS_4arch4Sm80ELb0ELb0ELb1ELb0ELb0ELb0ELb1ELb1EEENS1_21CollectiveEpilogueFwdINS6_IJS8_SA_S9_EEENS6_IJNS7_ILi1EEESI_SI_EEESC_SE_Li128ELb0ELb1ELb1ELb0EEENS1_19SingleTileSchedulerILb0ELb1ELb1ELi128EEEEEEEEEvNT_6ParamsE,@"STO_CUDA_ENTRY STV_DEFAULT"
_ZN7cutlass13device_kernelIN5flash19enable_sm80_to_sm89INS1_16FlashAttnFwdSm80INS1_25CollectiveMainloopFwdSm80ILi4ELi1ELb0EN4cute5tupleIJNS5_1CILi128EEENS7_ILi64EEENS7_ILi96EEEEEELi96ENS_6half_tEfNS_4arch4Sm80ELb0ELb0ELb1ELb0ELb0ELb0ELb1ELb1EEENS1_21CollectiveEpilogueFwdINS6_IJS8_SA_S9_EEENS6_IJNS7_ILi1EEESI_SI_EEESC_SE_Li128ELb0ELb1ELb1ELb0EEENS1_19SingleTileSchedulerILb0ELb1ELb1ELi128EEEEEEEEEvNT_6ParamsE:
[----:B------:R-:W-:Y:S01]  /*0000*/  LDC R1, c[0x0][0x28] ;  /* 0x00000a00ff017b82 */ /* 0x000fe20000000800 */
[----:B------:R-:W-:Y:S05]  /*0010*/  EXIT ;  /* 0x000000000000794d */ /* 0x000fea0003800000 */
.L_x_0:
[----:B------:R-:W-:-:S00]  /*0020*/  BRA `(.L_x_0) ;  /* 0xfffffffc00fc7947 */ /* 0x000fc0000383ffff */
[----:B------:R-:W-:-:S00]  /*0030*/  NOP ;  /* 0x0000000000007918 */ /* 0x000fc00000000000 */
        /* <DEDUP_REMOVED lines=12> */
.L_x_18:


//--------------------- .text._ZN7cutlass13device_kernelIN5flash19enable_sm80_to_sm89INS1_16FlashAttnFwdSm80INS1_25CollectiveMainloopFwdSm80ILi4ELi1ELb0EN4cute5tupleIJNS5_1CILi128EEENS7_ILi48EEENS7_ILi96EEEEEELi96ENS_6half_tEfNS_4arch4Sm80ELb0ELb0ELb1ELb1ELb0ELb0ELb1ELb1EEENS1_21CollectiveEpilogueFwdINS6_IJS8_SA_S9_EEENS6_IJNS7_ILi1EEESI_SI_EEESC_SE_Li128ELb1ELb1ELb1ELb0EEENS1_36VarlenDynamicPersistentTileSchedulerILi128ELi48ELi128ELi128ELb1ELb1ELb0ELb0ELb1ELb1EEEEEEEEEvNT_6ParamsE --------------------------
	.section	.text._ZN7cutlass13device_kernelIN5flash19enable_sm80_to_sm89INS1_16FlashAttnFwdSm80INS1_25CollectiveMainloopFwdSm80ILi4ELi1ELb0EN4cute5tupleIJNS5_1CILi128EEENS7_ILi48EEENS7_ILi96EEEEEELi96ENS_6half_tEfNS_4arch4Sm80ELb0ELb0ELb1ELb1ELb0ELb0ELb1ELb1EEENS1_21CollectiveEpilogueFwdINS6_IJS8_SA_S9_EEENS6_IJNS7_ILi1EEESI_SI_EEESC_SE_Li128ELb1ELb1ELb1ELb0EEENS1_36VarlenDynamicPersistentTileSchedulerILi128ELi48ELi128ELi128ELb1ELb1ELb0ELb0ELb1ELb1EEEEEEEEEvNT_6ParamsE,"ax",@progbits
	.align	128
.text._ZN7cutlass13device_kernelIN5flash19enable_sm80_to_sm89INS1_16FlashAttnFwdSm80INS1_25CollectiveMainloopFwdSm80ILi4ELi1ELb0EN4cute5tupleIJNS5_1CILi128EEENS7_ILi48EEENS7_ILi96EEEEEELi96ENS_6half_tEfNS_4arch4Sm80ELb0ELb0ELb1ELb1ELb0ELb0ELb1ELb1EEENS1_21CollectiveEpilogueFwdINS6_IJS8_SA_S9_EEENS6_IJNS7_ILi1EEESI_SI_EEESC_SE_Li128ELb1ELb1ELb1ELb0EEENS1_36VarlenDynamicPersistentTileSchedulerILi128ELi48ELi128ELi128ELb1ELb1ELb0ELb0ELb1ELb1EEEEEEEEEvNT_6ParamsE:
        .type           _ZN7cutlass13device_kernelIN5flash19enable_sm80_to_sm89INS1_16FlashAttnFwdSm80INS1_25CollectiveMainloopFwdSm80ILi4ELi1ELb0EN4cute5tupleIJNS5_1CILi128EEENS7_ILi48EEENS7_ILi96EEEEEELi96ENS_6half_tEfNS_4arch4Sm80ELb0ELb0ELb1ELb1ELb0ELb0ELb1ELb1EEENS1_21CollectiveEpilogueFwdINS6_IJS8_SA_S9_EEENS6_IJNS7_ILi1EEESI_SI_EEESC_SE_Li128ELb1ELb1ELb1ELb0EEENS1_36VarlenDynamicPersistentTileSchedulerILi128ELi48ELi128ELi128ELb1ELb1ELb0ELb0ELb1ELb1EEEEEEEEEvNT_6ParamsE,@function
        .size           _ZN7cutlass13device_kernelIN5flash19enable_sm80_to_sm89INS1_16FlashAttnFwdSm80INS1_25CollectiveMainloopFwdSm80ILi4ELi1ELb0EN4cute5tupleIJNS5_1CILi128EEENS7_ILi48EEENS7_ILi96EEEEEELi96ENS_6half_tEfNS_4arch4Sm80ELb0ELb0ELb1ELb1ELb0ELb0ELb1ELb1EEENS1_21CollectiveEpilogueFwdINS6_IJS8_SA_S9_EEENS6_IJNS7_ILi1EEESI_SI_EEESC_SE_Li128ELb1ELb1ELb1ELb0EEENS1_36VarlenDynamicPersistentTileSchedulerILi128ELi48ELi128ELi128ELb1ELb1ELb0ELb0ELb1ELb1EEEEEEEEEvNT_6ParamsE,(.L_x_19 - _ZN7cutlass13device_kernelIN5flash19enable_sm80_to_sm89INS1_16FlashAttnFwdSm80INS1_25CollectiveMainloopFwdSm80ILi4ELi1ELb0EN4cute5tupleIJNS5_1CILi128EEENS7_ILi48EEENS7_ILi96EEEEEELi96ENS_6half_tEfNS_4arch4Sm80ELb0ELb0ELb1ELb1ELb0ELb0ELb1ELb1EEENS1_21CollectiveEpilogueFwdINS6_IJS8_SA_S9_EEENS6_IJNS7_ILi1EEESI_SI_EEESC_SE_Li128ELb1ELb1ELb1ELb0EEENS1_36VarlenDynamicPersistentTileSchedulerILi128ELi48ELi128ELi128ELb1ELb1ELb0ELb0ELb1ELb1EEEEEEEEEvNT_6ParamsE)
        .other          _ZN7cutlass13device_kernelIN5flash19enable_sm80_to_sm89INS1_16FlashAttnFwdSm80INS1_25CollectiveMainloopFwdSm80ILi4ELi1ELb0EN4cute5tupleIJNS5_1CILi128EEENS7_ILi48EEENS7_ILi96EEEEEELi96ENS_6half_tEfNS_4arch4Sm80ELb0ELb0ELb1ELb1ELb0ELb0ELb1ELb1EEENS1_21CollectiveEpilogueFwdINS6_IJS8_SA_S9_EEENS6_IJNS7_ILi1EEESI_SI_EEESC_SE_Li128ELb1ELb1ELb1ELb0EEENS1_36VarlenDynamicPersistentTileSchedulerILi128ELi48ELi128ELi128ELb1ELb1ELb0ELb0ELb1ELb1EEEEEEEEEvNT_6ParamsE,@"STO_CUDA_ENTRY STV_DEFAULT"
_ZN7cutlass13device_kernelIN5flash19enable_sm80_to_sm89INS1_16FlashAttnFwdSm80INS1_25CollectiveMainloopFwdSm80ILi4ELi1ELb0EN4cute5tupleIJNS5_1CILi128EEENS7_ILi48EEENS7_ILi96EEEEEELi96ENS_6half_tEfNS_4arch4Sm80ELb0ELb0ELb1ELb1ELb0ELb0ELb1ELb1EEENS1_21CollectiveEpilogueFwdINS6_IJS8_SA_S9_EEENS6_IJNS7_ILi1EEESI_SI_EEESC_SE_Li128ELb1ELb1ELb1ELb0EEENS1_36VarlenDynamicPersistentTileSchedulerILi128ELi48ELi128ELi128ELb1ELb1ELb0ELb0ELb1ELb1EEEEEEEEEvNT_6ParamsE:
[----:B------:R-:W-:Y:S01]  /*0000*/  LDC R1, c[0x0][0x28] ;  /* 0x00000a00ff017b82 */ /* 0x000fe20000000800 */
[----:B------:R-:W-:Y:S05]  /*0010*/  EXIT ;  /* 0x000000000000794d */ /* 0x000fea0003800000 */
.L_x_1:
        /* <DEDUP_REMOVED lines=14> */
.L_x_19:


//--------------------- .text._ZN7cutlass13device_kernelIN5flash19enable_sm80_to_sm89INS1_16FlashAttnFwdSm80INS1_25CollectiveMainloopFwdSm80ILi4ELi1ELb0EN4cute5tupleIJNS5_1CILi128EEENS7_ILi48EEENS7_ILi96EEEEEELi96ENS_6half_tEfNS_4arch4Sm80ELb0ELb0ELb1ELb1ELb0ELb1ELb1ELb1EEENS1_21CollectiveEpilogueFwdINS6_IJS8_SA_S9_EEENS6_IJNS7_ILi1EEESI_SI_EEESC_SE_Li128ELb1ELb1ELb1ELb0EEENS1_36VarlenDynamicPersistentTileSchedulerILi128ELi48ELi128ELi128ELb1ELb1ELb0ELb0ELb1ELb1EEEEEEEEEvNT_6ParamsE --------------------------
	.section	.text._ZN7cutlass13device_kernelIN5flash19enable_sm80_to_sm89INS1_16FlashAttnFwdSm80INS1_25CollectiveMainloopFwdSm80ILi4ELi1ELb0EN4cute5tupleIJNS5_1CILi128EEENS7_ILi48EEENS7_ILi96EEEEEELi96ENS_6half_tEfNS_4arch4Sm80ELb0ELb0ELb1ELb1ELb0ELb1ELb1ELb1EEENS1_21CollectiveEpilogueFwdINS6_IJS8_SA_S9_EEENS6_IJNS7_ILi1EEESI_SI_EEESC_SE_Li128ELb1ELb1ELb1ELb0EEENS1_36VarlenDynamicPersistentTileSchedulerILi128ELi48ELi128ELi128ELb1ELb1ELb0ELb0ELb1ELb1EEEEEEEEEvNT_6ParamsE,"ax",@progbits
	.align	128
.text._ZN7cutlass13device_kernelIN5flash19enable_sm80_to_sm89INS1_16FlashAttnFwdSm80INS1_25CollectiveMainloopFwdSm80ILi4ELi1ELb0EN4cute5tupleIJNS5_1CILi128EEENS7_ILi48EEENS7_ILi96EEEEEELi96ENS_6half_tEfNS_4arch4Sm80ELb0ELb0ELb1ELb1ELb0ELb1ELb1ELb1EEENS1_21CollectiveEpilogueFwdINS6_IJS8_SA_S9_EEENS6_IJNS7_ILi1EEESI_SI_EEESC_SE_Li128ELb1ELb1ELb1ELb0EEENS1_36VarlenDynamicPersistentTileSchedulerILi128ELi48ELi128ELi128ELb1ELb1ELb0ELb0ELb1ELb1EEEEEEEEEvNT_6ParamsE:
        .type           _ZN7cutlass13device_kernelIN5flash19enable_sm80_to_sm89INS1_16FlashAttnFwdSm80INS1_25CollectiveMainloopFwdSm80ILi4ELi1ELb0EN4cute5tupleIJNS5_1CILi128EEENS7_ILi48EEENS7_ILi96EEEEEELi96ENS_6half_tEfNS_4arch4Sm80ELb0ELb0ELb1ELb1ELb0ELb1ELb1ELb1EEENS1_21CollectiveEpilogueFwdINS6_IJS8_SA_S9_EEENS6_IJNS7_ILi1EEESI_SI_EEESC_SE_Li128ELb1ELb1ELb1ELb0EEENS1_36VarlenDynamicPersistentTileSchedulerILi128ELi48ELi128ELi128ELb1ELb1ELb0ELb0ELb1ELb1EEEEEEEEEvNT_6ParamsE,@function
        .size           _ZN7cutlass13device_kernelIN5flash19enable_sm80_to_sm89INS1_16FlashAttnFwdSm80INS1_25CollectiveMainloopFwdSm80ILi4ELi1ELb0EN4cute5tupleIJNS5_1CILi128EEENS7_ILi48EEENS7_ILi96EEEEEELi96ENS_6half_tEfNS_4arch4Sm80ELb0ELb0ELb1ELb1ELb0ELb1ELb1ELb1EEENS1_21CollectiveEpilogueFwdINS6_IJS8_SA_S9_EEENS6_IJNS7_ILi1EEESI_SI_EEESC_SE_Li128ELb1ELb1ELb1ELb0EEENS1_36VarlenDynamicPersistentTileSchedulerILi128ELi48ELi128ELi128ELb1ELb1ELb0ELb0ELb1ELb1EEEEEEEEEvNT_6ParamsE,(.L_x_20 - _ZN7cutlass13device_kernelIN5flash19enable_sm80_to_sm89INS1_16FlashAttnFwdSm80INS1_25CollectiveMainloopFwdSm80ILi4ELi1ELb0EN4cute5tupleIJNS5_1CILi128EEENS7_ILi48EEENS7_ILi96EEEEEELi96ENS_6half_tEfNS_4arch4Sm80ELb0ELb0ELb1ELb1ELb0ELb1ELb1ELb1EEENS1_21CollectiveEpilogueFwdINS6_IJS8_SA_S9_EEENS6_IJNS7_ILi1EEESI_SI_EEESC_SE_Li128ELb1ELb1ELb1ELb0EEENS1_36VarlenDynamicPersistentTileSchedulerILi128ELi48ELi128ELi128ELb1ELb1ELb0ELb0ELb1ELb1EEEEEEEEEvNT_6ParamsE)
        .other          _ZN7cutlass13device_kernelIN5flash19enable_sm80_to_sm89INS1_16FlashAttnFwdSm80INS1_25CollectiveMainloopFwdSm80ILi4ELi1ELb0EN4cute5tupleIJNS5_1CILi128EEENS7_ILi48EEENS7_ILi96EEEEEELi96ENS_6half_tEfNS_4arch4Sm80ELb0ELb0ELb1ELb1ELb0ELb1ELb1ELb1EEENS1_21CollectiveEpilogueFwdINS6_IJS8_SA_S9_EEENS6_IJNS7_ILi1EEESI_SI_EEESC_SE_Li128ELb1ELb1ELb1ELb0EEENS1_36VarlenDynamicPersistentTileSchedulerILi128ELi48ELi128ELi128ELb1ELb1ELb0ELb0ELb1ELb1EEEEEEEEEvNT_6ParamsE,@"STO_CUDA_ENTRY STV_DEFAULT"
_ZN7cutlass13device_kernelIN5flash19enable_sm80_to_sm89INS1_16FlashAttnFwdSm80INS1_25CollectiveMainloopFwdSm80ILi4ELi1ELb0EN4cute5tupleIJNS5_1CILi128EEENS7_ILi48EEENS7_ILi96EEEEEELi96ENS_6half_tEfNS_4arch4Sm80ELb0ELb0ELb1ELb1ELb0ELb1ELb1ELb1EEENS1_21CollectiveEpilogueFwdINS6_IJS8_SA_S9_EEENS6_IJNS7_ILi1EEESI_SI_EEESC_SE_Li128ELb1ELb1ELb1ELb0EEENS1_36VarlenDynamicPersistentTileSchedulerILi128ELi48ELi128ELi128ELb1ELb1ELb0ELb0ELb1ELb1EEEEEEEEEvNT_6ParamsE:
[----:B------:R-:W-:Y:S01]  /*0000*/  LDC R1, c[0x0][0x28] ;  /* 0x00000a00ff017b82 */ /* 0x000fe20000000800 */
[----:B------:R-:W-:Y:S05]  /*0010*/  EXIT ;  /* 0x000000000000794d */ /* 0x000fea0003800000 */
.L_x_2:
        /* <DEDUP_REMOVED lines=14> */
.L_x_20:


//--------------------- .text._ZN7cutlass13device_kernelIN5flash19enable_sm80_to_sm89INS1_16FlashAttnFwdSm80INS1_25CollectiveMainloopFwdSm80ILi4ELi1ELb0EN4cute5tupleIJNS5_1CILi128EEENS7_ILi48EEENS7_ILi96EEEEEELi96ENS_6half_tEfNS_4arch4Sm80ELb0ELb1ELb1ELb0ELb0ELb0ELb1ELb1EEENS1_21CollectiveEpilogueFwdINS6_IJS8_SA_S9_EEENS6_IJNS7_ILi1EEESI_SI_EEESC_SE_Li128ELb0ELb1ELb1ELb0EEENS1_19SingleTileSchedulerILb0ELb1ELb1ELi128EEEEEEEEEvNT_6ParamsE --------------------------
	.section	.text._ZN7cutlass13device_kernelIN5flash19enable_sm80_to_sm89INS1_16FlashAttnFwdSm80INS1_25CollectiveMainloopFwdSm80ILi4ELi1ELb0EN4cute5tupleIJNS5_1CILi128EEENS7_ILi48EEENS7_ILi96EEEEEELi96ENS_6half_tEfNS_4arch4Sm80ELb0ELb1ELb1ELb0ELb0ELb0ELb1ELb1EEENS1_21CollectiveEpilogueFwdINS6_IJS8_SA_S9_EEENS6_IJNS7_ILi1EEESI_SI_EEESC_SE_Li128ELb0ELb1ELb1ELb0EEENS1_19SingleTileSchedulerILb0ELb1ELb1ELi128EEEEEEEEEvNT_6ParamsE,"ax",@progbits
	.align	128
.text._ZN7cutlass13device_kernelIN5flash19enable_sm80_to_sm89INS1_16FlashAttnFwdSm80INS1_25CollectiveMainloopFwdSm80ILi4ELi1ELb0EN4cute5tupleIJNS5_1CILi128EEENS7_ILi48EEENS7_ILi96EEEEEELi96ENS_6half_tEfNS_4arch4Sm80ELb0ELb1ELb1ELb0ELb0ELb0ELb1ELb1EEENS1_21CollectiveEpilogueFwdINS6_IJS8_SA_S9_EEENS6_IJNS7_ILi1EEESI_SI_EEESC_SE_Li128ELb0ELb1ELb1ELb0EEENS1_19SingleTileSchedulerILb0ELb1ELb1ELi128EEEEEEEEEvNT_6ParamsE:
        .type           _ZN7cutlass13device_kernelIN5flash19enable_sm80_to_sm89INS1_16FlashAttnFwdSm80INS1_25CollectiveMainloopFwdSm80ILi4ELi1ELb0EN4cute5tupleIJNS5_1CILi128EEENS7_ILi48EEENS7_ILi96EEEEEELi96ENS_6half_tEfNS_4arch4Sm80ELb0ELb1ELb1ELb0ELb0ELb0ELb1ELb1EEENS1_21CollectiveEpilogueFwdINS6_IJS8_SA_S9_EEENS6_IJNS7_ILi1EEESI_SI_EEESC_SE_Li128ELb0ELb1ELb1ELb0EEENS1_19SingleTileSchedulerILb0ELb1ELb1ELi128EEEEEEEEEvNT_6ParamsE,@function
        .size           _ZN7cutlass13device_kernelIN5flash19enable_sm80_to_sm89INS1_16FlashAttnFwdSm80INS1_25CollectiveMainloopFwdSm80ILi4ELi1ELb0EN4cute5tupleIJNS5_1CILi128EEENS7_ILi48EEENS7_ILi96EEEEEELi96ENS_6half_tEfNS_4arch4Sm80ELb0ELb1ELb1ELb0ELb0ELb0ELb1ELb1EEENS1_21CollectiveEpilogueFwdINS6_IJS8_SA_S9_EEENS6_IJNS7_ILi1EEESI_SI_EEESC_SE_Li128ELb0ELb1ELb1ELb0EEENS1_19SingleTileSchedulerILb0ELb1ELb1ELi128EEEEEEEEEvNT_6ParamsE,(.L_x_21 - _ZN7cutlass13device_kernelIN5flash19enable_sm80_to_sm89INS1_16FlashAttnFwdSm80INS1_25CollectiveMainloopFwdSm80ILi4ELi1ELb0EN4cute5tupleIJNS5_1CILi128EEENS7_ILi48EEENS7_ILi96EEEEEELi96ENS_6half_tEfNS_4arch4Sm80ELb0ELb1ELb1ELb0ELb0ELb0ELb1ELb1EEENS1_21CollectiveEpilogueFwdINS6_IJS8_SA_S9_EEENS6_IJNS7_ILi1EEESI_SI_EEESC_SE_Li128ELb0ELb1ELb1ELb0EEENS1_19SingleTileSchedulerILb0ELb1ELb1ELi128EEEEEEEEEvNT_6ParamsE)
        .other          _ZN7cutlass13device_kernelIN5flash19enable_sm80_to_sm89INS1_16FlashAttnFwdSm80INS1_25CollectiveMainloopFwdSm80ILi4ELi1ELb0EN4cute5tupleIJNS5_1CILi128EEENS7_ILi48EEENS7_ILi96EEEEEELi96ENS_6half_tEfNS_4arch4Sm80ELb0ELb1ELb1ELb0ELb0ELb0ELb1ELb1EEENS1_21CollectiveEpilogueFwdINS6_IJS8_SA_S9_EEENS6_IJNS7_ILi1EEESI_SI_EEESC_SE_Li128ELb0ELb1ELb1ELb0EEENS1_19SingleTileSchedulerILb0ELb1ELb1ELi128EEEEEEEEEvNT_6ParamsE,@"STO_CUDA_ENTRY STV_DEFAULT"
_ZN7cutlass13device_kernelIN5flash19enable_sm80_to_sm89INS1_16FlashAttnFwdSm80INS1_25CollectiveMainloopFwdSm80ILi4ELi1ELb0EN4cute5tupleIJNS5_1CILi128EEENS7_ILi48EEENS7_ILi96EEEEEELi96ENS_6half_tEfNS_4arch4Sm80ELb0ELb1ELb1ELb0ELb0ELb0ELb1ELb1EEENS1_21CollectiveEpilogueFwdINS6_IJS8_SA_S9_EEENS6_IJNS7_ILi1EEESI_SI_EEESC_SE_Li128ELb0ELb1ELb1ELb0EEENS1_19SingleTileSchedulerILb0ELb1ELb1ELi128EEEEEEEEEvNT_6ParamsE:
[----:B------:R-:W-:Y:S01]  /*0000*/  LDC R1, c[0x0][0x28] ;  /* 0x00000a00ff017b82 */ /* 0x000fe20000000800 */
[----:B------:R-:W-:Y:S05]  /*0010*/  EXIT ;  /* 0x000000000000794d */ /* 0x000fea0003800000 */
.L_x_3:
        /* <DEDUP_REMOVED lines=14> */
.L_x_21:


//--------------------- .text._ZN7cutlass13device_kernelIN5flash19enable_sm80_to_sm89INS1_16FlashAttnFwdSm80INS1_25CollectiveMainloopFwdSm80ILi4ELi1ELb0EN4cute5tupleIJNS5_1CILi128EEENS7_ILi48EEENS7_ILi96EEEEEELi96ENS_6half_tEfNS_4arch4Sm80ELb0ELb1ELb1ELb1ELb0ELb0ELb1ELb1EEENS1_21CollectiveEpilogueFwdINS6_IJS8_SA_S9_EEENS6_IJNS7_ILi1EEESI_SI_EEESC_SE_Li128ELb1ELb1ELb1ELb0EEENS1_36VarlenDynamicPersistentTileSchedulerILi128ELi48ELi128ELi128ELb1ELb1ELb0ELb1ELb0ELb1EEEEEEEEEvNT_6ParamsE --------------------------
	.section	.text._ZN7cutlass13device_kernelIN5flash19enable_sm80_to_sm89INS1_16FlashAttnFwdSm80INS1_25CollectiveMainloopFwdSm80ILi4ELi1ELb0EN4cute5tupleIJNS5_1CILi128EEENS7_ILi48EEENS7_ILi96EEEEEELi96ENS_6half_tEfNS_4arch4Sm80ELb0ELb1ELb1ELb1ELb0ELb0ELb1ELb1EEENS1_21CollectiveEpilogueFwdINS6_IJS8_SA_S9_EEENS6_IJNS7_ILi1EEESI_SI_EEESC_SE_Li128ELb1ELb1ELb1ELb0EEENS1_36VarlenDynamicPersistentTileSchedulerILi128ELi48ELi128ELi128ELb1ELb1ELb0ELb1ELb0ELb1EEEEEEEEEvNT_6ParamsE,"ax",@progbits
	.align	128
.text._ZN7cutlass13device_kernelIN5flash19enable_sm80_to_sm89INS1_16FlashAttnFwdSm80INS1_25CollectiveMainloopFwdSm80ILi4ELi1ELb0EN4cute5tupleIJNS5_1CILi128EEENS7_ILi48EEENS7_ILi96EEEEEELi96ENS_6half_tEfNS_4arch4Sm80ELb0ELb1ELb1ELb1ELb0ELb0ELb1ELb1EEENS1_21CollectiveEpilogueFwdINS6_IJS8_SA_S9_EEENS6_IJNS7_ILi1EEESI_SI_EEESC_SE_Li128ELb1ELb1ELb1ELb0EEENS1_36VarlenDynamicPersistentTileSchedulerILi128ELi48ELi128ELi128ELb1ELb1ELb0ELb1ELb0ELb1EEEEEEEEEvNT_6ParamsE:
        .type           _ZN7cutlass13device_kernelIN5flash19enable_sm80_to_sm89INS1_16FlashAttnFwdSm80INS1_25CollectiveMainloopFwdSm80ILi4ELi1ELb0EN4cute5tupleIJNS5_1CILi128EEENS7_ILi48EEENS7_ILi96EEEEEELi96ENS_6half_tEfNS_4arch4Sm80ELb0ELb1ELb1ELb1ELb0ELb0ELb1ELb1EEENS1_21CollectiveEpilogueFwdINS6_IJS8_SA_S9_EEENS6_IJNS7_ILi1EEESI_SI_EEESC_SE_Li128ELb1ELb1ELb1ELb0EEENS1_36VarlenDynamicPersistentTileSchedulerILi128ELi48ELi128ELi128ELb1ELb1ELb0ELb1ELb0ELb1EEEEEEEEEvNT_6ParamsE,@function
        .size           _ZN7cutlass13device_kernelIN5flash19enable_sm80_to_sm89INS1_16FlashAttnFwdSm80INS1_25CollectiveMainloopFwdSm80ILi4ELi1ELb0EN4cute5tupleIJNS5_1CILi128EEENS7_ILi48EEENS7_ILi96EEEEEELi96ENS_6half_tEfNS_4arch4Sm80ELb0ELb1ELb1ELb1ELb0ELb0ELb1ELb1EEENS1_21CollectiveEpilogueFwdINS6_IJS8_SA_S9_EEENS6_IJNS7_ILi1EEESI_SI_EEESC_SE_Li128ELb1ELb1ELb1ELb0EEENS1_36VarlenDynamicPersistentTileSchedulerILi128ELi48ELi128ELi128ELb1ELb1ELb0ELb1ELb0ELb1EEEEEEEEEvNT_6ParamsE,(.L_x_22 - _ZN7cutlass13device_kernelIN5flash19enable_sm80_to_sm89INS1_16FlashAttnFwdSm80INS1_25CollectiveMainloopFwdSm80ILi4ELi1ELb0EN4cute5tupleIJNS5_1CILi128EEENS7_ILi48EEENS7_ILi96EEEEEELi96ENS_6half_tEfNS_4arch4Sm80ELb0ELb1ELb1ELb1ELb0ELb0ELb1ELb1EEENS1_21CollectiveEpilogueFwdINS6_IJS8_SA_S9_EEENS6_IJNS7_ILi1EEESI_SI_EEESC_SE_Li128ELb1ELb1ELb1ELb0EEENS1_36VarlenDynamicPersistentTileSchedulerILi128ELi48ELi128ELi128ELb1ELb1ELb0ELb1ELb0ELb1EEEEEEEEEvNT_6ParamsE)
        .other          _ZN7cutlass13device_kernelIN5flash19enable_sm80_to_sm89INS1_16FlashAttnFwdSm80INS1_25CollectiveMainloopFwdSm80ILi4ELi1ELb0EN4cute5tupleIJNS5_1CILi128EEENS7_ILi48EEENS7_ILi96EEEEEELi96ENS_6half_tEfNS_4arch4Sm80ELb0ELb1ELb1ELb1ELb0ELb0ELb1ELb1EEENS1_21CollectiveEpilogueFwdINS6_IJS8_SA_S9_EEENS6_IJNS7_ILi1EEESI_SI_EEESC_SE_Li128ELb1ELb1ELb1ELb0EEENS1_36VarlenDynamicPersistentTileSchedulerILi128ELi48ELi128ELi128ELb1ELb1ELb0ELb1ELb0ELb1EEEEEEEEEvNT_6ParamsE,@"STO_CUDA_ENTRY STV_DEFAULT"
_ZN7cutlass13device_kernelIN5flash19enable_sm80_to_sm89INS1_16FlashAttnFwdSm80INS1_25CollectiveMainloopFwdSm80ILi4ELi1ELb0EN4cute5tupleIJNS5_1CILi128EEENS7_ILi48EEENS7_ILi96EEEEEELi96ENS_6half_tEfNS_4arch4Sm80ELb0ELb1ELb1ELb1ELb0ELb0ELb1ELb1EEENS1_21CollectiveEpilogueFwdINS6_IJS8_SA_S9_EEENS6_IJNS7_ILi1EEESI_SI_EEESC_SE_Li128ELb1ELb1ELb1ELb0EEENS1_36VarlenDynamicPersistentTileSchedulerILi128ELi48ELi128ELi128ELb1ELb1ELb0ELb1ELb0ELb1EEEEEEEEEvNT_6ParamsE:
[----:B------:R-:W-:Y:S01]  /*0000*/  LDC R1, c[0x0][0x28] ;  /* 0x00000a00ff017b82 */ /* 0x000fe20000000800 */
[----:B------:R-:W-:Y:S05]  /*0010*/  EXIT ;  /* 0x000000000000794d */ /* 0x000fea0003800000 */
.L_x_4:
        /* <DEDUP_REMOVED lines=14> */
.L_x_22:


//--------------------- .text._ZN7cutlass13device_kernelIN5flash19enable_sm80_to_sm89INS1_16FlashAttnFwdSm80INS1_25CollectiveMainloopFwdSm80ILi4ELi1ELb0EN4cute5tupleIJNS5_1CILi128EEENS7_ILi48EEENS7_ILi96EEEEEELi96ENS_6half_tEfNS_4arch4Sm80ELb0ELb1ELb1ELb1ELb0ELb1ELb1ELb1EEENS1_21CollectiveEpilogueFwdINS6_IJS8_SA_S9_EEENS6_IJNS7_ILi1EEESI_SI_EEESC_SE_Li128ELb1ELb1ELb1ELb0EEENS1_36VarlenDynamicPersistentTileSchedulerILi128ELi48ELi128ELi128ELb1ELb1ELb0ELb1ELb0ELb1EEEEEEEEEvNT_6ParamsE --------------------------
	.section	.text._ZN7cutlass13device_kernelIN5flash19enable_sm80_to_sm89INS1_16FlashAttnFwdSm80INS1_25CollectiveMainloopFwdSm80ILi4ELi1ELb0EN4cute5tupleIJNS5_1CILi128EEENS7_ILi48EEENS7_ILi96EEEEEELi96ENS_6half_tEfNS_4arch4Sm80ELb0ELb1ELb1ELb1ELb0ELb1ELb1ELb1EEENS1_21CollectiveEpilogueFwdINS6_IJS8_SA_S9_EEENS6_IJNS7_ILi1EEESI_SI_EEESC_SE_Li128ELb1ELb1ELb1ELb0EEENS1_36VarlenDynamicPersistentTileSchedulerILi128ELi48ELi128ELi128ELb1ELb1ELb0ELb1ELb0ELb1EEEEEEEEEvNT_6ParamsE,"ax",@progbits
	.align	128
.text._ZN7cutlass13device_kernelIN5flash19enable_sm80_to_sm89INS1_16FlashAttnFwdSm80INS1_25CollectiveMainloopFwdSm80ILi4ELi1ELb0EN4cute5tupleIJNS5_1CILi128EEENS7_ILi48EEENS7_ILi96EEEEEELi96ENS_6half_tEfNS_4arch4Sm80ELb0ELb1ELb1ELb1ELb0ELb1ELb1ELb1EEENS1_21CollectiveEpilogueFwdINS6_IJS8_SA_S9_EEENS6_IJNS7_ILi1EEESI_SI_EEESC_SE_Li128ELb1ELb1ELb1ELb0EEENS1_36VarlenDynamicPersistentTileSchedulerILi128ELi48ELi128ELi128ELb1ELb1ELb0ELb1ELb0ELb1EEEEEEEEEvNT_6ParamsE:
        .type           _ZN7cutlass13device_kernelIN5flash19enable_sm80_to_sm89INS1_16FlashAttnFwdSm80INS1_25CollectiveMainloopFwdSm80ILi4ELi1ELb0EN4cute5tupleIJNS5_1CILi128EEENS7_ILi48EEENS7_ILi96EEEEEELi96ENS_6half_tEfNS_4arch4Sm80ELb0ELb1ELb1ELb1ELb0ELb1ELb1ELb1EEENS1_21CollectiveEpilogueFwdINS6_IJS8_SA_S9_EEENS6_IJNS7_ILi1EEESI_SI_EEESC_SE_Li128ELb1ELb1ELb1ELb0EEENS1_36VarlenDynamicPersistentTileSchedulerILi128ELi48ELi128ELi128ELb1ELb1ELb0ELb1ELb0ELb1EEEEEEEEEvNT_6ParamsE,@function
        .size           _ZN7cutlass13device_kernelIN5flash19enable_sm80_to_sm89INS1_16FlashAttnFwdSm80INS1_25CollectiveMainloopFwdSm80ILi4ELi1ELb0EN4cute5tupleIJNS5_1CILi128EEENS7_ILi48EEENS7_ILi96EEEEEELi96ENS_6half_tEfNS_4arch4Sm80ELb0ELb1ELb1ELb1ELb0ELb1ELb1ELb1EEENS1_21CollectiveEpilogueFwdINS6_IJS8_SA_S9_EEENS6_IJNS7_ILi1EEESI_SI_EEESC_SE_Li128ELb1ELb1ELb1ELb0EEENS1_36VarlenDynamicPersistentTileSchedulerILi128ELi48ELi128ELi128ELb1ELb1ELb0ELb1ELb0ELb1EEEEEEEEEvNT_6ParamsE,(.L_x_23 - _ZN7cutlass13device_kernelIN5flash19enable_sm80_to_sm89INS1_16FlashAttnFwdSm80INS1_25CollectiveMainloopFwdSm80ILi4ELi1ELb0EN4cute5tupleIJNS5_1CILi128EEENS7_ILi48EEENS7_ILi96EEEEEELi96ENS_6half_tEfNS_4arch4Sm80ELb0ELb1ELb1ELb1ELb0ELb1ELb1ELb1EEENS1_21CollectiveEpilogueFwdINS6_IJS8_SA_S9_EEENS6_IJNS7_ILi1EEESI_SI_EEESC_SE_Li128ELb1ELb1ELb1ELb0EEENS1_36VarlenDynamicPersistentTileSchedulerILi128ELi48ELi128ELi128ELb1ELb1ELb0ELb1ELb0ELb1EEEEEEEEEvNT_6ParamsE)
        .other          _ZN7cutlass13device_kernelIN5flash19enable_sm80_to_sm89INS1_16FlashAttnFwdSm80INS1_25CollectiveMainloopFwdSm80ILi4ELi1ELb0EN4cute5tupleIJNS5_1CILi128EEENS7_ILi48EEENS7_ILi96EEEEEELi96ENS_6half_tEfNS_4arch4Sm80ELb0ELb1ELb1ELb1ELb0ELb1ELb1ELb1EEENS1_21CollectiveEpilogueFwdINS6_IJS8_SA_S9_EEENS6_IJNS7_ILi1EEESI_SI_EEESC_SE_Li128ELb1ELb1ELb1ELb0EEENS1_36VarlenDynamicPersistentTileSchedulerILi128ELi48ELi128ELi128ELb1ELb1ELb0ELb1ELb0ELb1EEEEEEEEEvNT_6ParamsE,@"STO_CUDA_ENTRY STV_DEFAULT"
_ZN7cutlass13device_kernelIN5flash19enable_sm80_to_sm89INS1_16FlashAttnFwdSm80INS1_25CollectiveMainloopFwdSm80ILi4ELi1ELb0EN4cute5tupleIJNS5_1CILi128EEENS7_ILi48EEENS7_ILi96EEEEEELi96ENS_6half_tEfNS_4arch4Sm80ELb0ELb1ELb1ELb1ELb0ELb1ELb1ELb1EEENS1_21CollectiveEpilogueFwdINS6_IJS8_SA_S9_EEENS6_IJNS7_ILi1EEESI_SI_EEESC_SE_Li128ELb1ELb1ELb1ELb0EEENS1_36VarlenDynamicPersistentTileSchedulerILi128ELi48ELi128ELi128ELb1ELb1ELb0ELb1ELb0ELb1EEEEEEEEEvNT_6ParamsE:
[----:B------:R-:W-:Y:S01]  /*0000*/  LDC R1, c[0x0][0x28] ;  /* 0x00000a00ff017b82 */ /* 0x000fe20000000800 */
[----:B------:R-:W-:Y:S05]  /*0010*/  EXIT ;  /* 0x000000000000794d */ /* 0x000fea0003800000 */
.L_x_5:
        /* <DEDUP_REMOVED lines=14> */
.L_x_23:


//--------------------- .text._ZN7cutlass13device_kernelIN5flash19enable_sm80_to_sm89INS1_16FlashAttnFwdSm80INS1_25CollectiveMainloopFwdSm80ILi4ELi1ELb0EN4cute5tupleIJNS5_1CILi128EEENS7_ILi64EEENS7_ILi96EEEEEELi96ENS_6half_tEfNS_4arch4Sm80ELb1ELb0ELb1ELb0ELb0ELb0ELb1ELb1EEENS1_21CollectiveEpilogueFwdINS6_IJS8_SA_S9_EEENS6_IJNS7_ILi1EEESI_SI_EEESC_SE_Li128ELb0ELb1ELb1ELb0EEENS1_30DynamicPersistentTileSchedulerILi128ELi128ELb1ELb1ELb0EEEEEEEEEvNT_6ParamsE --------------------------
	.section	.text._ZN7cutlass13device_kernelIN5flash19enable_sm80_to_sm89INS1_16FlashAttnFwdSm80INS1_25CollectiveMainloopFwdSm80ILi4ELi1ELb0EN4cute5tupleIJNS5_1CILi128EEENS7_ILi64EEENS7_ILi96EEEEEELi96ENS_6half_tEfNS_4arch4Sm80ELb1ELb0ELb1ELb0ELb0ELb0ELb1ELb1EEENS1_21CollectiveEpilogueFwdINS6_IJS8_SA_S9_EEENS6_IJNS7_ILi1EEESI_SI_EEESC_SE_Li128ELb0ELb1ELb1ELb0EEENS1_30DynamicPersistentTileSchedulerILi128ELi128ELb1ELb1ELb0EEEEEEEEEvNT_6ParamsE,"ax",@progbits
	.align	128
.text._ZN7cutlass13device_kernelIN5flash19enable_sm80_to_sm89INS1_16FlashAttnFwdSm80INS1_25CollectiveMainloopFwdSm80ILi4ELi1ELb0EN4cute5tupleIJNS5_1CILi128EEENS7_ILi64EEENS7_ILi96EEEEEELi96ENS_6half_tEfNS_4arch4Sm80ELb1ELb0ELb1ELb0ELb0ELb0ELb1ELb1EEENS1_21CollectiveEpilogueFwdINS6_IJS8_SA_S9_EEENS6_IJNS7_ILi1EEESI_SI_EEESC_SE_Li128ELb0ELb1ELb1ELb0EEENS1_30DynamicPersistentTileSchedulerILi128ELi128ELb1ELb1ELb0EEEEEEEEEvNT_6ParamsE:
        .type           _ZN7cutlass13device_kernelIN5flash19enable_sm80_to_sm89INS1_16FlashAttnFwdSm80INS1_25CollectiveMainloopFwdSm80ILi4ELi1ELb0EN4cute5tupleIJNS5_1CILi128EEENS7_ILi64EEENS7_ILi96EEEEEELi96ENS_6half_tEfNS_4arch4Sm80ELb1ELb0ELb1ELb0ELb0ELb0ELb1ELb1EEENS1_21CollectiveEpilogueFwdINS6_IJS8_SA_S9_EEENS6_IJNS7_ILi1EEESI_SI_EEESC_SE_Li128ELb0ELb1ELb1ELb0EEENS1_30DynamicPersistentTileSchedulerILi128ELi128ELb1ELb1ELb0EEEEEEEEEvNT_6ParamsE,@function
        .size           _ZN7cutlass13device_kernelIN5flash19enable_sm80_to_sm89INS1_16FlashAttnFwdSm80INS1_25CollectiveMainloopFwdSm80ILi4ELi1ELb0EN4cute5tupleIJNS5_1CILi128EEENS7_ILi64EEENS7_ILi96EEEEEELi96ENS_6half_tEfNS_4arch4Sm80ELb1ELb0ELb1ELb0ELb0ELb0ELb1ELb1EEENS1_21CollectiveEpilogueFwdINS6_IJS8_SA_S9_EEENS6_IJNS7_ILi1EEESI_SI_EEESC_SE_Li128ELb0ELb1ELb1ELb0EEENS1_30DynamicPersistentTileSchedulerILi128ELi128ELb1ELb1ELb0EEEEEEEEEvNT_6ParamsE,(.L_x_24 - _ZN7cutlass13device_kernelIN5flash19enable_sm80_to_sm89INS1_16FlashAttnFwdSm80INS1_25CollectiveMainloopFwdSm80ILi4ELi1ELb0EN4cute5tupleIJNS5_1CILi128EEENS7_ILi64EEENS7_ILi96EEEEEELi96ENS_6half_tEfNS_4arch4Sm80ELb1ELb0ELb1ELb0ELb0ELb0ELb1ELb1EEENS1_21CollectiveEpilogueFwdINS6_IJS8_SA_S9_EEENS6_IJNS7_ILi1EEESI_SI_EEESC_SE_Li128ELb0ELb1ELb1ELb0EEENS1_30DynamicPersistentTileSchedulerILi128ELi128ELb1ELb1ELb0EEEEEEEEEvNT_6ParamsE)
        .other          _ZN7cutlass13device_kernelIN5flash19enable_sm80_to_sm89INS1_16FlashAttnFwdSm80INS1_25CollectiveMainloopFwdSm80ILi4ELi1ELb0EN4cute5tupleIJNS5_1CILi128EEENS7_ILi64EEENS7_ILi96EEEEEELi96ENS_6half_tEfNS_4arch4Sm80ELb1ELb0ELb1ELb0ELb0ELb0ELb1ELb1EEENS1_21CollectiveEpilogueFwdINS6_IJS8_SA_S9_EEENS6_IJNS7_ILi1EEESI_SI_EEESC_SE_Li128ELb0ELb1ELb1ELb0EEENS1_30DynamicPersistentTileSchedulerILi128ELi128ELb1ELb1ELb0EEEEEEEEEvNT_6ParamsE,@"STO_CUDA_ENTRY STV_DEFAULT"
_ZN7cutlass13device_kernelIN5flash19enable_sm80_to_sm89INS1_16FlashAttnFwdSm80INS1_25CollectiveMainloopFwdSm80ILi4ELi1ELb0EN4cute5tupleIJNS5_1CILi128EEENS7_ILi64EEENS7_ILi96EEEEEELi96ENS_6half_tEfNS_4arch4Sm80ELb1ELb0ELb1ELb0ELb0ELb0ELb1ELb1EEENS1_21CollectiveEpilogueFwdINS6_IJS8_SA_S9_EEENS6_IJNS7_ILi1EEESI_SI_EEESC_SE_Li128ELb0ELb1ELb1ELb0EEENS1_30DynamicPersistentTileSchedulerILi128ELi128ELb1ELb1ELb0EEEEEEEEEvNT_6ParamsE:
[----:B------:R-:W-:Y:S01]  /*0000*/  LDC R1, c[0x0][0x28] ;  /* 0x00000a00ff017b82 */ /* 0x000fe20000000800 */
[----:B------:R-:W-:Y:S05]  /*0010*/  EXIT ;  /* 0x000000000000794d */ /* 0x000fea0003800000 */
.L_x_6:
        /* <DEDUP_REMOVED lines=14> */
.L_x_24:


//--------------------- .text._ZN7cutlass13device_kernelIN5flash19enable_sm80_to_sm89INS1_16FlashAttnFwdSm80INS1_25CollectiveMainloopFwdSm80ILi4ELi1ELb0EN4cute5tupleIJNS5_1CILi128EEENS7_ILi48EEENS7_ILi96EEEEEELi96ENS_6half_tEfNS_4arch4Sm80ELb1ELb0ELb1ELb1ELb0ELb0ELb1ELb1EEENS1_21CollectiveEpilogueFwdINS6_IJS8_SA_S9_EEENS6_IJNS7_ILi1EEESI_SI_EEESC_SE_Li128ELb1ELb1ELb1ELb0EEENS1_36VarlenDynamicPersistentTileSchedulerILi128ELi48ELi128ELi128ELb1ELb1ELb0ELb1ELb1ELb1EEEEEEEEEvNT_6ParamsE --------------------------
	.section	.text._ZN7cutlass13device_kernelIN5flash19enable_sm80_to_sm89INS1_16FlashAttnFwdSm80INS1_25CollectiveMainloopFwdSm80ILi4ELi1ELb0EN4cute5tupleIJNS5_1CILi128EEENS7_ILi48EEENS7_ILi96EEEEEELi96ENS_6half_tEfNS_4arch4Sm80ELb1ELb0ELb1ELb1ELb0ELb0ELb1ELb1EEENS1_21CollectiveEpilogueFwdINS6_IJS8_SA_S9_EEENS6_IJNS7_ILi1EEESI_SI_EEESC_SE_Li128ELb1ELb1ELb1ELb0EEENS1_36VarlenDynamicPersistentTileSchedulerILi128ELi48ELi128ELi128ELb1ELb1ELb0ELb1ELb1ELb1EEEEEEEEEvNT_6ParamsE,"ax",@progbits
	.align	128
.text._ZN7cutlass13device_kernelIN5flash19enable_sm80_to_sm89INS1_16FlashAttnFwdSm80INS1_25CollectiveMainloopFwdSm80ILi4ELi1ELb0EN4cute5tupleIJNS5_1CILi128EEENS7_ILi48EEENS7_ILi96EEEEEELi96ENS_6half_tEfNS_4arch4Sm80ELb1ELb0ELb1ELb1ELb0ELb0ELb1ELb1EEENS1_21CollectiveEpilogueFwdINS6_IJS8_SA_S9_EEENS6_IJNS7_ILi1EEESI_SI_EEESC_SE_Li128ELb1ELb1ELb1ELb0EEENS1_36VarlenDynamicPersistentTileSchedulerILi128ELi48ELi128ELi128ELb1ELb1ELb0ELb1ELb1ELb1EEEEEEEEEvNT_6ParamsE:
        .type           _ZN7cutlass13device_kernelIN5flash19enable_sm80_to_sm89INS1_16FlashAttnFwdSm80INS1_25CollectiveMainloopFwdSm80ILi4ELi1ELb0EN4cute5tupleIJNS5_1CILi128EEENS7_ILi48EEENS7_ILi96EEEEEELi96ENS_6half_tEfNS_4arch4Sm80ELb1ELb0ELb1ELb1ELb0ELb0ELb1ELb1EEENS1_21CollectiveEpilogueFwdINS6_IJS8_SA_S9_EEENS6_IJNS7_ILi1EEESI_SI_EEESC_SE_Li128ELb1ELb1ELb1ELb0EEENS1_36VarlenDynamicPersistentTileSchedulerILi128ELi48ELi128ELi128ELb1ELb1ELb0ELb1ELb1ELb1EEEEEEEEEvNT_6ParamsE,@function
        .size           _ZN7cutlass13device_kernelIN5flash19enable_sm80_to_sm89INS1_16FlashAttnFwdSm80INS1_25CollectiveMainloopFwdSm80ILi4ELi1ELb0EN4cute5tupleIJNS5_1CILi128EEENS7_ILi48EEENS7_ILi96EEEEEELi96ENS_6half_tEfNS_4arch4Sm80ELb1ELb0ELb1ELb1ELb0ELb0ELb1ELb1EEENS1_21CollectiveEpilogueFwdINS6_IJS8_SA_S9_EEENS6_IJNS7_ILi1EEESI_SI_EEESC_SE_Li128ELb1ELb1ELb1ELb0EEENS1_36VarlenDynamicPersistentTileSchedulerILi128ELi48ELi128ELi128ELb1ELb1ELb0ELb1ELb1ELb1EEEEEEEEEvNT_6ParamsE,(.L_x_25 - _ZN7cutlass13device_kernelIN5flash19enable_sm80_to_sm89INS1_16FlashAttnFwdSm80INS1_25CollectiveMainloopFwdSm80ILi4ELi1ELb0EN4cute5tupleIJNS5_1CILi128EEENS7_ILi48EEENS7_ILi96EEEEEELi96ENS_6half_tEfNS_4arch4Sm80ELb1ELb0ELb1ELb1ELb0ELb0ELb1ELb1EEENS1_21CollectiveEpilogueFwdINS6_IJS8_SA_S9_EEENS6_IJNS7_ILi1EEESI_SI_EEESC_SE_Li128ELb1ELb1ELb1ELb0EEENS1_36VarlenDynamicPersistentTileSchedulerILi128ELi48ELi128ELi128ELb1ELb1ELb0ELb1ELb1ELb1EEEEEEEEEvNT_6ParamsE)
        .other          _ZN7cutlass13device_kernelIN5flash19enable_sm80_to_sm89INS1_16FlashAttnFwdSm80INS1_25CollectiveMainloopFwdSm80ILi4ELi1ELb0EN4cute5tupleIJNS5_1CILi128EEENS7_ILi48EEENS7_ILi96EEEEEELi96ENS_6half_tEfNS_4arch4Sm80ELb1ELb0ELb1ELb1ELb0ELb0ELb1ELb1EEENS1_21CollectiveEpilogueFwdINS6_IJS8_SA_S9_EEENS6_IJNS7_ILi1EEESI_SI_EEESC_SE_Li128ELb1ELb1ELb1ELb0EEENS1_36VarlenDynamicPersistentTileSchedulerILi128ELi48ELi128ELi128ELb1ELb1ELb0ELb1ELb1ELb1EEEEEEEEEvNT_6ParamsE,@"STO_CUDA_ENTRY STV_DEFAULT"
_ZN7cutlass13device_kernelIN5flash19enable_sm80_to_sm89INS1_16FlashAttnFwdSm80INS1_25CollectiveMainloopFwdSm80ILi4ELi1ELb0EN4cute5tupleIJNS5_1CILi128EEENS7_ILi48EEENS7_ILi96EEEEEELi96ENS_6half_tEfNS_4arch4Sm80ELb1ELb0ELb1ELb1ELb0ELb0ELb1ELb1EEENS1_21CollectiveEpilogueFwdINS6_IJS8_SA_S9_EEENS6_IJNS7_ILi1EEESI_SI_EEESC_SE_Li128ELb1ELb1ELb1ELb0EEENS1_36VarlenDynamicPersistentTileSchedulerILi128ELi48ELi128ELi128ELb1ELb1ELb0ELb1ELb1ELb1EEEEEEEEEvNT_6ParamsE:
[----:B------:R-:W-:Y:S01]  /*0000*/  LDC R1, c[0x0][0x28] ;  /* 0x00000a00ff017b82 */ /* 0x000fe20000000800 */
[----:B------:R-:W-:Y:S05]  /*0010*/  EXIT ;  /* 0x000000000000794d */ /* 0x000fea0003800000 */
.L_x_7:
        /* <DEDUP_REMOVED lines=14> */
.L_x_25:


//--------------------- .text._ZN7cutlass13device_kernelIN5flash19enable_sm80_to_sm89INS1_16FlashAttnFwdSm80INS1_25CollectiveMainloopFwdSm80ILi4ELi1ELb0EN4cute5tupleIJNS5_1CILi128EEENS7_ILi48EEENS7_ILi96EEEEEELi96ENS_6half_tEfNS_4arch4Sm80ELb1ELb0ELb1ELb1ELb0ELb1ELb1ELb1EEENS1_21CollectiveEpilogueFwdINS6_IJS8_SA_S9_EEENS6_IJNS7_ILi1EEESI_SI_EEESC_SE_Li128ELb1ELb1ELb1ELb0EEENS1_36VarlenDynamicPersistentTileSchedulerILi128ELi48ELi128ELi128ELb1ELb1ELb0ELb1ELb1ELb1EEEEEEEEEvNT_6ParamsE --------------------------
	.section	.text._ZN7cutlass13device_kernelIN5flash19enable_sm80_to_sm89INS1_16FlashAttnFwdSm80INS1_25CollectiveMainloopFwdSm80ILi4ELi1ELb0EN4cute5tupleIJNS5_1CILi128EEENS7_ILi48EEENS7_ILi96EEEEEELi96ENS_6half_tEfNS_4arch4Sm80ELb1ELb0ELb1ELb1ELb0ELb1ELb1ELb1EEENS1_21CollectiveEpilogueFwdINS6_IJS8_SA_S9_EEENS6_IJNS7_ILi1EEESI_SI_EEESC_SE_Li128ELb1ELb1ELb1ELb0EEENS1_36VarlenDynamicPersistentTileSchedulerILi128ELi48ELi128ELi128ELb1ELb1ELb0ELb1ELb1ELb1EEEEEEEEEvNT_6ParamsE,"ax",@progbits
	.align	128
.text._ZN7cutlass13device_kernelIN5flash19enable_sm80_to_sm89INS1_16FlashAttnFwdSm80INS1_25CollectiveMainloopFwdSm80ILi4ELi1ELb0EN4cute5tupleIJNS5_1CILi128EEENS7_ILi48EEENS7_ILi96EEEEEELi96ENS_6half_tEfNS_4arch4Sm80ELb1ELb0ELb1ELb1ELb0ELb1ELb1ELb1EEENS1_21CollectiveEpilogueFwdINS6_IJS8_SA_S9_EEENS6_IJNS7_ILi1EEESI_SI_EEESC_SE_Li128ELb1ELb1ELb1ELb0EEENS1_36VarlenDynamicPersistentTileSchedulerILi128ELi48ELi128ELi128ELb1ELb1ELb0ELb1ELb1ELb1EEEEEEEEEvNT_6ParamsE:
        .type           _ZN7cutlass13device_kernelIN5flash19enable_sm80_to_sm89INS1_16FlashAttnFwdSm80INS1_25CollectiveMainloopFwdSm80ILi4ELi1ELb0EN4cute5tupleIJNS5_1CILi128EEENS7_ILi48EEENS7_ILi96EEEEEELi96ENS_6half_tEfNS_4arch4Sm80ELb1ELb0ELb1ELb1ELb0ELb1ELb1ELb1EEENS1_21CollectiveEpilogueFwdINS6_IJS8_SA_S9_EEENS6_IJNS7_ILi1EEESI_SI_EEESC_SE_Li128ELb1ELb1ELb1ELb0EEENS1_36VarlenDynamicPersistentTileSchedulerILi128ELi48ELi128ELi128ELb1ELb1ELb0ELb1ELb1ELb1EEEEEEEEEvNT_6ParamsE,@function
        .size           _ZN7cutlass13device_kernelIN5flash19enable_sm80_to_sm89INS1_16FlashAttnFwdSm80INS1_25CollectiveMainloopFwdSm80ILi4ELi1ELb0EN4cute5tupleIJNS5_1CILi128EEENS7_ILi48EEENS7_ILi96EEEEEELi96ENS_6half_tEfNS_4arch4Sm80ELb1ELb0ELb1ELb1ELb0ELb1ELb1ELb1EEENS1_21CollectiveEpilogueFwdINS6_IJS8_SA_S9_EEENS6_IJNS7_ILi1EEESI_SI_EEESC_SE_Li128ELb1ELb1ELb1ELb0EEENS1_36VarlenDynamicPersistentTileSchedulerILi128ELi48ELi128ELi128ELb1ELb1ELb0ELb1ELb1ELb1EEEEEEEEEvNT_6ParamsE,(.L_x_26 - _ZN7cutlass13device_kernelIN5flash19enable_sm80_to_sm89INS1_16FlashAttnFwdSm80INS1_25CollectiveMainloopFwdSm80ILi4ELi1ELb0EN4cute5tupleIJNS5_1CILi128EEENS7_ILi48EEENS7_ILi96EEEEEELi96ENS_6half_tEfNS_4arch4Sm80ELb1ELb0ELb1ELb1ELb0ELb1ELb1ELb1EEENS1_21CollectiveEpilogueFwdINS6_IJS8_SA_S9_EEENS6_IJNS7_ILi1EEESI_SI_EEESC_SE_Li128ELb1ELb1ELb1ELb0EEENS1_36VarlenDynamicPersistentTileSchedulerILi128ELi48ELi128ELi128ELb1ELb1ELb0ELb1ELb1ELb1EEEEEEEEEvNT_6ParamsE)
        .other          _ZN7cutlass13device_kernelIN5flash19enable_sm80_to_sm89INS1_16FlashAttnFwdSm80INS1_25CollectiveMainloopFwdSm80ILi4ELi1ELb0EN4cute5tupleIJNS5_1CILi128EEENS7_ILi48EEENS7_ILi96EEEEEELi96ENS_6half_tEfNS_4arch4Sm80ELb1ELb0ELb1ELb1ELb0ELb1ELb1ELb1EEENS1_21CollectiveEpilogueFwdINS6_IJS8_SA_S9_EEENS6_IJNS7_ILi1EEESI_SI_EEESC_SE_Li128ELb1ELb1ELb1ELb0EEENS1_36VarlenDynamicPersistentTileSchedulerILi128ELi48ELi128ELi128ELb1ELb1ELb0ELb1ELb1ELb1EEEEEEEEEvNT_6ParamsE,@"STO_CUDA_ENTRY STV_DEFAULT"
_ZN7cutlass13device_kernelIN5flash19enable_sm80_to_sm89INS1_16FlashAttnFwdSm80INS1_25CollectiveMainloopFwdSm80ILi4ELi1ELb0EN4cute5tupleIJNS5_1CILi128EEENS7_ILi48EEENS7_ILi96EEEEEELi96ENS_6half_tEfNS_4arch4Sm80ELb1ELb0ELb1ELb1ELb0ELb1ELb1ELb1EEENS1_21CollectiveEpilogueFwdINS6_IJS8_SA_S9_EEENS6_IJNS7_ILi1EEESI_SI_EEESC_SE_Li128ELb1ELb1ELb1ELb0EEENS1_36VarlenDynamicPersistentTileSchedulerILi128ELi48ELi128ELi128ELb1ELb1ELb0ELb1ELb1ELb1EEEEEEEEEvNT_6ParamsE:
[----:B------:R-:W-:Y:S01]  /*0000*/  LDC R1, c[0x0][0x28] ;  /* 0x00000a00ff017b82 */ /* 0x000fe20000000800 */
[----:B------:R-:W-:Y:S05]  /*0010*/  EXIT ;  /* 0x000000000000794d */ /* 0x000fea0003800000 */
.L_x_8:
        /* <DEDUP_REMOVED lines=14> */
.L_x_26:


//--------------------- .text._ZN7cutlass13device_kernelIN5flash19enable_sm80_to_sm89INS1_16FlashAttnFwdSm80INS1_25CollectiveMainloopFwdSm80ILi4ELi1ELb0EN4cute5tupleIJNS5_1CILi128EEENS7_ILi64EEENS7_ILi96EEEEEELi96ENS_6half_tEfNS_4arch4Sm80ELb0ELb0ELb0ELb0ELb0ELb0ELb1ELb1EEENS1_21CollectiveEpilogueFwdINS6_IJS8_SA_S9_EEENS6_IJNS7_ILi1EEESI_SI_EEESC_SE_Li128ELb0ELb1ELb1ELb0EEENS1_19SingleTileSchedulerILb0ELb1ELb1ELi128EEEEEEEEEvNT_6ParamsE --------------------------
	.section	.text._ZN7cutlass13device_kernelIN5flash19enable_sm80_to_sm89INS1_16FlashAttnFwdSm80INS1_25CollectiveMainloopFwdSm80ILi4ELi1ELb0EN4cute5tupleIJNS5_1CILi128EEENS7_ILi64EEENS7_ILi96EEEEEELi96ENS_6half_tEfNS_4arch4Sm80ELb0ELb0ELb0ELb0ELb0ELb0ELb1ELb1EEENS1_21CollectiveEpilogueFwdINS6_IJS8_SA_S9_EEENS6_IJNS7_ILi1EEESI_SI_EEESC_SE_Li128ELb0ELb1ELb1ELb0EEENS1_19SingleTileSchedulerILb0ELb1ELb1ELi128EEEEEEEEEvNT_6ParamsE,"ax",@progbits
	.align	128
.text._ZN7cutlass13device_kernelIN5flash19enable_sm80_to_sm89INS1_16FlashAttnFwdSm80INS1_25CollectiveMainloopFwdSm80ILi4ELi1ELb0EN4cute5tupleIJNS5_1CILi128EEENS7_ILi64EEENS7_ILi96EEEEEELi96ENS_6half_tEfNS_4arch4Sm80ELb0ELb0ELb0ELb0ELb0ELb0ELb1ELb1EEENS1_21CollectiveEpilogueFwdINS6_IJS8_SA_S9_EEENS6_IJNS7_ILi1EEESI_SI_EEESC_SE_Li128ELb0ELb1ELb1ELb0EEENS1_19SingleTileSchedulerILb0ELb1ELb1ELi128EEEEEEEEEvNT_6ParamsE:
        .type           _ZN7cutlass13device_kernelIN5flash19enable_sm80_to_sm89INS1_16FlashAttnFwdSm80INS1_25CollectiveMainloopFwdSm80ILi4ELi1ELb0EN4cute5tupleIJNS5_1CILi128EEENS7_ILi64EEENS7_ILi96EEEEEELi96ENS_6half_tEfNS_4arch4Sm80ELb0ELb0ELb0ELb0ELb0ELb0ELb1ELb1EEENS1_21CollectiveEpilogueFwdINS6_IJS8_SA_S9_EEENS6_IJNS7_ILi1EEESI_SI_EEESC_SE_Li128ELb0ELb1ELb1ELb0EEENS1_19SingleTileSchedulerILb0ELb1ELb1ELi128EEEEEEEEEvNT_6ParamsE,@function
        .size           _ZN7cutlass13device_kernelIN5flash19enable_sm80_to_sm89INS1_16FlashAttnFwdSm80INS1_25CollectiveMainloopFwdSm80ILi4ELi1ELb0EN4cute5tupleIJNS5_1CILi128EEENS7_ILi64EEENS7_ILi96EEEEEELi96ENS_6half_tEfNS_4arch4Sm80ELb0ELb0ELb0ELb0ELb0ELb0ELb1ELb1EEENS1_21CollectiveEpilogueFwdINS6_IJS8_SA_S9_EEENS6_IJNS7_ILi1EEESI_SI_EEESC_SE_Li128ELb0ELb1ELb1ELb0EEENS1_19SingleTileSchedulerILb0ELb1ELb1ELi128EEEEEEEEEvNT_6ParamsE,(.L_x_27 - _ZN7cutlass13device_kernelIN5flash19enable_sm80_to_sm89INS1_16FlashAttnFwdSm80INS1_25CollectiveMainloopFwdSm80ILi4ELi1ELb0EN4cute5tupleIJNS5_1CILi128EEENS7_ILi64EEENS7_ILi96EEEEEELi96ENS_6half_tEfNS_4arch4Sm80ELb0ELb0ELb0ELb0ELb0ELb0ELb1ELb1EEENS1_21CollectiveEpilogueFwdINS6_IJS8_SA_S9_EEENS6_IJNS7_ILi1EEESI_SI_EEESC_SE_Li128ELb0ELb1ELb1ELb0EEENS1_19SingleTileSchedulerILb0ELb1ELb1ELi128EEEEEEEEEvNT_6ParamsE)
        .other          _ZN7cutlass13device_kernelIN5flash19enable_sm80_to_sm89INS1_16FlashAttnFwdSm80INS1_25CollectiveMainloopFwdSm80ILi4ELi1ELb0EN4cute5tupleIJNS5_1CILi128EEENS7_ILi64EEENS7_ILi96EEEEEELi96ENS_6half_tEfNS_4arch4Sm80ELb0ELb0ELb0ELb0ELb0ELb0ELb1ELb1EEENS1_21CollectiveEpilogueFwdINS6_IJS8_SA_S9_EEENS6_IJNS7_ILi1EEESI_SI_EEESC_SE_Li128ELb0ELb1ELb1ELb0EEENS1_19SingleTileSchedulerILb0ELb1ELb1ELi128EEEEEEEEEvNT_6ParamsE,@"STO_CUDA_ENTRY STV_DEFAULT"
_ZN7cutlass13device_kernelIN5flash19enable_sm80_to_sm89INS1_16FlashAttnFwdSm80INS1_25CollectiveMainloopFwdSm80ILi4ELi1ELb0EN4cute5tupleIJNS5_1CILi128EEENS7_ILi64EEENS7_ILi96EEEEEELi96ENS_6half_tEfNS_4arch4Sm80ELb0ELb0ELb0ELb0ELb0ELb0ELb1ELb1EEENS1_21CollectiveEpilogueFwdINS6_IJS8_SA_S9_EEENS6_IJNS7_ILi1EEESI_SI_EEESC_SE_Li128ELb0ELb1ELb1ELb0EEENS1_19SingleTileSchedulerILb0ELb1ELb1ELi128EEEEEEEEEvNT_6ParamsE:
[----:B------:R-:W-:Y:S01]  /*0000*/  LDC R1, c[0x0][0x28] ;  /* 0x00000a00ff017b82 */ /* 0x000fe20000000800 */
[----:B------:R-:W-:Y:S05]  /*0010*/  EXIT ;  /* 0x000000000000794d */ /* 0x000fea0003800000 */
.L_x_9:
        /* <DEDUP_REMOVED lines=14> */
.L_x_27:


//--------------------- .text._ZN7cutlass13device_kernelIN5flash19enable_sm80_to_sm89INS1_16FlashAttnFwdSm80INS1_25CollectiveMainloopFwdSm80ILi4ELi1ELb0EN4cute5tupleIJNS5_1CILi128EEENS7_ILi48EEENS7_ILi96EEEEEELi96ENS_6half_tEfNS_4arch4Sm80ELb0ELb0ELb0ELb1ELb0ELb0ELb1ELb1EEENS1_21CollectiveEpilogueFwdINS6_IJS8_SA_S9_EEENS6_IJNS7_ILi1EEESI_SI_EEESC_SE_Li128ELb1ELb1ELb1ELb0EEENS1_36VarlenDynamicPersistentTileSchedulerILi128ELi48ELi128ELi128ELb1ELb1ELb0ELb0ELb1ELb1EEEEEEEEEvNT_6ParamsE --------------------------
	.section	.text._ZN7cutlass13device_kernelIN5flash19enable_sm80_to_sm89INS1_16FlashAttnFwdSm80INS1_25CollectiveMainloopFwdSm80ILi4ELi1ELb0EN4cute5tupleIJNS5_1CILi128EEENS7_ILi48EEENS7_ILi96EEEEEELi96ENS_6half_tEfNS_4arch4Sm80ELb0ELb0ELb0ELb1ELb0ELb0ELb1ELb1EEENS1_21CollectiveEpilogueFwdINS6_IJS8_SA_S9_EEENS6_IJNS7_ILi1EEESI_SI_EEESC_SE_Li128ELb1ELb1ELb1ELb0EEENS1_36VarlenDynamicPersistentTileSchedulerILi128ELi48ELi128ELi128ELb1ELb1ELb0ELb0ELb1ELb1EEEEEEEEEvNT_6ParamsE,"ax",@progbits
	.align	128
.text._ZN7cutlass13device_kernelIN5flash19enable_sm80_to_sm89INS1_16FlashAttnFwdSm80INS1_25CollectiveMainloopFwdSm80ILi4ELi1ELb0EN4cute5tupleIJNS5_1CILi128EEENS7_ILi48EEENS7_ILi96EEEEEELi96ENS_6half_tEfNS_4arch4Sm80ELb0ELb0ELb0ELb1ELb0ELb0ELb1ELb1EEENS1_21CollectiveEpilogueFwdINS6_IJS8_SA_S9_EEENS6_IJNS7_ILi1EEESI_SI_EEESC_SE_Li128ELb1ELb1ELb1ELb0EEENS1_36VarlenDynamicPersistentTileSchedulerILi128ELi48ELi128ELi128ELb1ELb1ELb0ELb0ELb1ELb1EEEEEEEEEvNT_6ParamsE:
        .type           _ZN7cutlass13device_kernelIN5flash19enable_sm80_to_sm89INS1_16FlashAttnFwdSm80INS1_25CollectiveMainloopFwdSm80ILi4ELi1ELb0EN4cute5tupleIJNS5_1CILi128EEENS7_ILi48EEENS7_ILi96EEEEEELi96ENS_6half_tEfNS_4arch4Sm80ELb0ELb0ELb0ELb1ELb0ELb0ELb1ELb1EEENS1_21CollectiveEpilogueFwdINS6_IJS8_SA_S9_EEENS6_IJNS7_ILi1EEESI_SI_EEESC_SE_Li128ELb1ELb1ELb1ELb0EEENS1_36VarlenDynamicPersistentTileSchedulerILi128ELi48ELi128ELi128ELb1ELb1ELb0ELb0ELb1ELb1EEEEEEEEEvNT_6ParamsE,@function
        .size           _ZN7cutlass13device_kernelIN5flash19enable_sm80_to_sm89INS1_16FlashAttnFwdSm80INS1_25CollectiveMainloopFwdSm80ILi4ELi1ELb0EN4cute5tupleIJNS5_1CILi128EEENS7_ILi48EEENS7_ILi96EEEEEELi96ENS_6half_tEfNS_4arch4Sm80ELb0ELb0ELb0ELb1ELb0ELb0ELb1ELb1EEENS1_21CollectiveEpilogueFwdINS6_IJS8_SA_S9_EEENS6_IJNS7_ILi1EEESI_SI_EEESC_SE_Li128ELb1ELb1ELb1ELb0EEENS1_36VarlenDynamicPersistentTileSchedulerILi128ELi48ELi128ELi128ELb1ELb1ELb0ELb0ELb1ELb1EEEEEEEEEvNT_6ParamsE,(.L_x_28 - _ZN7cutlass13device_kernelIN5flash19enable_sm80_to_sm89INS1_16FlashAttnFwdSm80INS1_25CollectiveMainloopFwdSm80ILi4ELi1ELb0EN4cute5tupleIJNS5_1CILi128EEENS7_ILi48EEENS7_ILi96EEEEEELi96ENS_6half_tEfNS_4arch4Sm80ELb0ELb0ELb0ELb1ELb0ELb0ELb1ELb1EEENS1_21CollectiveEpilogueFwdINS6_IJS8_SA_S9_EEENS6_IJNS7_ILi1EEESI_SI_EEESC_SE_Li128ELb1ELb1ELb1ELb0EEENS1_36VarlenDynamicPersistentTileSchedulerILi128ELi48ELi128ELi128ELb1ELb1ELb0ELb0ELb1ELb1EEEEEEEEEvNT_6ParamsE)
        .other          _ZN7cutlass13device_kernelIN5flash19enable_sm80_to_sm89INS1_16FlashAttnFwdSm80INS1_25CollectiveMainloopFwdSm80ILi4ELi1ELb0EN4cute5tupleIJNS5_1CILi128EEENS7_ILi48EEENS7_ILi96EEEEEELi96ENS_6half_tEfNS_4arch4Sm80ELb0ELb0ELb0ELb1ELb0ELb0ELb1ELb1EEENS1_21CollectiveEpilogueFwdINS6_IJS8_SA_S9_EEENS6_IJNS7_ILi1EEESI_SI_EEESC_SE_Li128ELb1ELb1ELb1ELb0EEENS1_36VarlenDynamicPersistentTileSchedulerILi128ELi48ELi128ELi128ELb1ELb1ELb0ELb0ELb1ELb1EEEEEEEEEvNT_6ParamsE,@"STO_CUDA_ENTRY STV_DEFAULT"
_ZN7cutlass13device_kernelIN5flash19enable_sm80_to_sm89INS1_16FlashAttnFwdSm80INS1_25CollectiveMainloopFwdSm80ILi4ELi1ELb0EN4cute5tupleIJNS5_1CILi128EEENS7_ILi48EEENS7_ILi96EEEEEELi96ENS_6half_tEfNS_4arch4Sm80ELb0ELb0ELb0ELb1ELb0ELb0ELb1ELb1EEENS1_21CollectiveEpilogueFwdINS6_IJS8_SA_S9_EEENS6_IJNS7_ILi1EEESI_SI_EEESC_SE_Li128ELb1ELb1ELb1ELb0EEENS1_36VarlenDynamicPersistentTileSchedulerILi128ELi48ELi128ELi128ELb1ELb1ELb0ELb0ELb1ELb1EEEEEEEEEvNT_6ParamsE:
[----:B------:R-:W-:Y:S01]  /*0000*/  LDC R1, c[0x0][0x28] ;  /* 0x00000a00ff017b82 */ /* 0x000fe20000000800 */
[----:B------:R-:W-:Y:S05]  /*0010*/  EXIT ;  /* 0x000000000000794d */ /* 0x000fea0003800000 */
.L_x_10:
        /* <DEDUP_REMOVED lines=14> */
.L_x_28:


//--------------------- .text._ZN7cutlass13device_kernelIN5flash19enable_sm80_to_sm89INS1_16FlashAttnFwdSm80INS1_25CollectiveMainloopFwdSm80ILi4ELi1ELb0EN4cute5tupleIJNS5_1CILi128EEENS7_ILi48EEENS7_ILi96EEEEEELi96ENS_6half_tEfNS_4arch4Sm80ELb0ELb0ELb0ELb1ELb0ELb1ELb1ELb1EEENS1_21CollectiveEpilogueFwdINS6_IJS8_SA_S9_EEENS6_IJNS7_ILi1EEESI_SI_EEESC_SE_Li128ELb1ELb1ELb1ELb0EEENS1_36VarlenDynamicPersistentTileSchedulerILi128ELi48ELi128ELi128ELb1ELb1ELb0ELb0ELb1ELb1EEEEEEEEEvNT_6ParamsE --------------------------
	.section	.text._ZN7cutlass13device_kernelIN5flash19enable_sm80_to_sm89INS1_16FlashAttnFwdSm80INS1_25CollectiveMainloopFwdSm80ILi4ELi1ELb0EN4cute5tupleIJNS5_1CILi128EEENS7_ILi48EEENS7_ILi96EEEEEELi96ENS_6half_tEfNS_4arch4Sm80ELb0ELb0ELb0ELb1ELb0ELb1ELb1ELb1EEENS1_21CollectiveEpilogueFwdINS6_IJS8_SA_S9_EEENS6_IJNS7_ILi1EEESI_SI_EEESC_SE_Li128ELb1ELb1ELb1ELb0EEENS1_36VarlenDynamicPersistentTileSchedulerILi128ELi48ELi128ELi128ELb1ELb1ELb0ELb0ELb1ELb1EEEEEEEEEvNT_6ParamsE,"ax",@progbits
	.align	128
.text._ZN7cutlass13device_kernelIN5flash19enable_sm80_to_sm89INS1_16FlashAttnFwdSm80INS1_25CollectiveMainloopFwdSm80ILi4ELi1ELb0EN4cute5tupleIJNS5_1CILi128EEENS7_ILi48EEENS7_ILi96EEEEEELi96ENS_6half_tEfNS_4arch4Sm80ELb0ELb0ELb0ELb1ELb0ELb1ELb1ELb1EEENS1_21CollectiveEpilogueFwdINS6_IJS8_SA_S9_EEENS6_IJNS7_ILi1EEESI_SI_EEESC_SE_Li128ELb1ELb1ELb1ELb0EEENS1_36VarlenDynamicPersistentTileSchedulerILi128ELi48ELi128ELi128ELb1ELb1ELb0ELb0ELb1ELb1EEEEEEEEEvNT_6ParamsE:
        .type           _ZN7cutlass13device_kernelIN5flash19enable_sm80_to_sm89INS1_16FlashAttnFwdSm80INS1_25CollectiveMainloopFwdSm80ILi4ELi1ELb0EN4cute5tupleIJNS5_1CILi128EEENS7_ILi48EEENS7_ILi96EEEEEELi96ENS_6half_tEfNS_4arch4Sm80ELb0ELb0ELb0ELb1ELb0ELb1ELb1ELb1EEENS1_21CollectiveEpilogueFwdINS6_IJS8_SA_S9_EEENS6_IJNS7_ILi1EEESI_SI_EEESC_SE_Li128ELb1ELb1ELb1ELb0EEENS1_36VarlenDynamicPersistentTileSchedulerILi128ELi48ELi128ELi128ELb1ELb1ELb0ELb0ELb1ELb1EEEEEEEEEvNT_6ParamsE,@function
        .size           _ZN7cutlass13device_kernelIN5flash19enable_sm80_to_sm89INS1_16FlashAttnFwdSm80INS1_25CollectiveMainloopFwdSm80ILi4ELi1ELb0EN4cute5tupleIJNS5_1CILi128EEENS7_ILi48EEENS7_ILi96EEEEEELi96ENS_6half_tEfNS_4arch4Sm80ELb0ELb0ELb0ELb1ELb0ELb1ELb1ELb1EEENS1_21CollectiveEpilogueFwdINS6_IJS8_SA_S9_EEENS6_IJNS7_ILi1EEESI_SI_EEESC_SE_Li128ELb1ELb1ELb1ELb0EEENS1_36VarlenDynamicPersistentTileSchedulerILi128ELi48ELi128ELi128ELb1ELb1ELb0ELb0ELb1ELb1EEEEEEEEEvNT_6ParamsE,(.L_x_29 - _ZN7cutlass13device_kernelIN5flash19enable_sm80_to_sm89INS1_16FlashAttnFwdSm80INS1_25CollectiveMainloopFwdSm80ILi4ELi1ELb0EN4cute5tupleIJNS5_1CILi128EEENS7_ILi48EEENS7_ILi96EEEEEELi96ENS_6half_tEfNS_4arch4Sm80ELb0ELb0ELb0ELb1ELb0ELb1ELb1ELb1EEENS1_21CollectiveEpilogueFwdINS6_IJS8_SA_S9_EEENS6_IJNS7_ILi1EEESI_SI_EEESC_SE_Li128ELb1ELb1ELb1ELb0EEENS1_36VarlenDynamicPersistentTileSchedulerILi128ELi48ELi128ELi128ELb1ELb1ELb0ELb0ELb1ELb1EEEEEEEEEvNT_6ParamsE)
        .other          _ZN7cutlass13device_kernelIN5flash19enable_sm80_to_sm89INS1_16FlashAttnFwdSm80INS1_25CollectiveMainloopFwdSm80ILi4ELi1ELb0EN4cute5tupleIJNS5_1CILi128EEENS7_ILi48EEENS7_ILi96EEEEEELi96ENS_6half_tEfNS_4arch4Sm80ELb0ELb0ELb0ELb1ELb0ELb1ELb1ELb1EEENS1_21CollectiveEpilogueFwdINS6_IJS8_SA_S9_EEENS6_IJNS7_ILi1EEESI_SI_EEESC_SE_Li128ELb1ELb1ELb1ELb0EEENS1_36VarlenDynamicPersistentTileSchedulerILi128ELi48ELi128ELi128ELb1ELb1ELb0ELb0ELb1ELb1EEEEEEEEEvNT_6ParamsE,@"STO_CUDA_ENTRY STV_DEFAULT"
_ZN7cutlass13device_kernelIN5flash19enable_sm80_to_sm89INS1_16FlashAttnFwdSm80INS1_25CollectiveMainloopFwdSm80ILi4ELi1ELb0EN4cute5tupleIJNS5_1CILi128EEENS7_ILi48EEENS7_ILi96EEEEEELi96ENS_6half_tEfNS_4arch4Sm80ELb0ELb0ELb0ELb1ELb0ELb1ELb1ELb1EEENS1_21CollectiveEpilogueFwdINS6_IJS8_SA_S9_EEENS6_IJNS7_ILi1EEESI_SI_EEESC_SE_Li128ELb1ELb1ELb1ELb0EEENS1_36VarlenDynamicPersistentTileSchedulerILi128ELi48ELi128ELi128ELb1ELb1ELb0ELb0ELb1ELb1EEEEEEEEEvNT_6ParamsE:
[----:B------:R-:W-:Y:S01]  /*0000*/  LDC R1, c[0x0][0x28] ;  /* 0x00000a00ff017b82 */ /* 0x000fe20000000800 */
[----:B------:R-:W-:Y:S05]  /*0010*/  EXIT ;  /* 0x000000000000794d */ /* 0x000fea0003800000 */
.L_x_11:
        /* <DEDUP_REMOVED lines=14> */
.L_x_29:


//--------------------- .text._ZN7cutlass13device_kernelIN5flash19enable_sm80_to_sm89INS1_16FlashAttnFwdSm80INS1_25CollectiveMainloopFwdSm80ILi4ELi1ELb0EN4cute5tupleIJNS5_1CILi128EEENS7_ILi48EEENS7_ILi96EEEEEELi96ENS_6half_tEfNS_4arch4Sm80ELb0ELb1ELb0ELb0ELb0ELb0ELb1ELb1EEENS1_21CollectiveEpilogueFwdINS6_IJS8_SA_S9_EEENS6_IJNS7_ILi1EEESI_SI_EEESC_SE_Li128ELb0ELb1ELb1ELb0EEENS1_19SingleTileSchedulerILb0ELb1ELb1ELi128EEEEEEEEEvNT_6ParamsE --------------------------
	.section	.text._ZN7cutlass13device_kernelIN5flash19enable_sm80_to_sm89INS1_16FlashAttnFwdSm80INS1_25CollectiveMainloopFwdSm80ILi4ELi1ELb0EN4cute5tupleIJNS5_1CILi128EEENS7_ILi48EEENS7_ILi96EEEEEELi96ENS_6half_tEfNS_4arch4Sm80ELb0ELb1ELb0ELb0ELb0ELb0ELb1ELb1EEENS1_21CollectiveEpilogueFwdINS6_IJS8_SA_S9_EEENS6_IJNS7_ILi1EEESI_SI_EEESC_SE_Li128ELb0ELb1ELb1ELb0EEENS1_19SingleTileSchedulerILb0ELb1ELb1ELi128EEEEEEEEEvNT_6ParamsE,"ax",@progbits
	.align	128
.text._ZN7cutlass13device_kernelIN5flash19enable_sm80_to_sm89INS1_16FlashAttnFwdSm80INS1_25CollectiveMainloopFwdSm80ILi4ELi1ELb0EN4cute5tupleIJNS5_1CILi128EEENS7_ILi48EEENS7_ILi96EEEEEELi96ENS_6half_tEfNS_4arch4Sm80ELb0ELb1ELb0ELb0ELb0ELb0ELb1ELb1EEENS1_21CollectiveEpilogueFwdINS6_IJS8_SA_S9_EEENS6_IJNS7_ILi1EEESI_SI_EEESC_SE_Li128ELb0ELb1ELb1ELb0EEENS1_19SingleTileSchedulerILb0ELb1ELb1ELi128EEEEEEEEEvNT_6ParamsE:
        .type           _ZN7cutlass13device_kernelIN5flash19enable_sm80_to_sm89INS1_16FlashAttnFwdSm80INS1_25CollectiveMainloopFwdSm80ILi4ELi1ELb0EN4cute5tupleIJNS5_1CILi128EEENS7_ILi48EEENS7_ILi96EEEEEELi96ENS_6half_tEfNS_4arch4Sm80ELb0ELb1ELb0ELb0ELb0ELb0ELb1ELb1EEENS1_21CollectiveEpilogueFwdINS6_IJS8_SA_S9_EEENS6_IJNS7_ILi1EEESI_SI_EEESC_SE_Li128ELb0ELb1ELb1ELb0EEENS1_19SingleTileSchedulerILb0ELb1ELb1ELi128EEEEEEEEEvNT_6ParamsE,@function
        .size           _ZN7cutlass13device_kernelIN5flash19enable_sm80_to_sm89INS1_16FlashAttnFwdSm80INS1_25CollectiveMainloopFwdSm80ILi4ELi1ELb0EN4cute5tupleIJNS5_1CILi128EEENS7_ILi48EEENS7_ILi96EEEEEELi96ENS_6half_tEfNS_4arch4Sm80ELb0ELb1ELb0ELb0ELb0ELb0ELb1ELb1EEENS1_21CollectiveEpilogueFwdINS6_IJS8_SA_S9_EEENS6_IJNS7_ILi1EEESI_SI_EEESC_SE_Li128ELb0ELb1ELb1ELb0EEENS1_19SingleTileSchedulerILb0ELb1ELb1ELi128EEEEEEEEEvNT_6ParamsE,(.L_x_30 - _ZN7cutlass13device_kernelIN5flash19enable_sm80_to_sm89INS1_16FlashAttnFwdSm80INS1_25CollectiveMainloopFwdSm80ILi4ELi1ELb0EN4cute5tupleIJNS5_1CILi128EEENS7_ILi48EEENS7_ILi96EEEEEELi96ENS_6half_tEfNS_4arch4Sm80ELb0ELb1ELb0ELb0ELb0ELb0ELb1ELb1EEENS1_21CollectiveEpilogueFwdINS6_IJS8_SA_S9_EEENS6_IJNS7_ILi1EEESI_SI_EEESC_SE_Li128ELb0ELb1ELb1ELb0EEENS1_19SingleTileSchedulerILb0ELb1ELb1ELi128EEEEEEEEEvNT_6ParamsE)
        .other          _ZN7cutlass13device_kernelIN5flash19enable_sm80_to_sm89INS1_16FlashAttnFwdSm80INS1_25CollectiveMainloopFwdSm80ILi4ELi1ELb0EN4cute5tupleIJNS5_1CILi128EEENS7_ILi48EEENS7_ILi96EEEEEELi96ENS_6half_tEfNS_4arch4Sm80ELb0ELb1ELb0ELb0ELb0ELb0ELb1ELb1EEENS1_21CollectiveEpilogueFwdINS6_IJS8_SA_S9_EEENS6_IJNS7_ILi1EEESI_SI_EEESC_SE_Li128ELb0ELb1ELb1ELb0EEENS1_19SingleTileSchedulerILb0ELb1ELb1ELi128EEEEEEEEEvNT_6ParamsE,@"STO_CUDA_ENTRY STV_DEFAULT"
_ZN7cutlass13device_kernelIN5flash19enable_sm80_to_sm89INS1_16FlashAttnFwdSm80INS1_25CollectiveMainloopFwdSm80ILi4ELi1ELb0EN4cute5tupleIJNS5_1CILi128EEENS7_ILi48EEENS7_ILi96EEEEEELi96ENS_6half_tEfNS_4arch4Sm80ELb0ELb1ELb0ELb0ELb0ELb0ELb1ELb1EEENS1_21CollectiveEpilogueFwdINS6_IJS8_SA_S9_EEENS6_IJNS7_ILi1EEESI_SI_EEESC_SE_Li128ELb0ELb1ELb1ELb0EEENS1_19SingleTileSchedulerILb0ELb1ELb1ELi128EEEEEEEEEvNT_6ParamsE:
[----:B------:R-:W-:Y:S01]  /*0000*/  LDC R1, c[0x0][0x28] ;  /* 0x00000a00ff017b82 */ /* 0x000fe20000000800 */
[----:B------:R-:W-:Y:S05]  /*0010*/  EXIT ;  /* 0x000000000000794d */ /* 0x000fea0003800000 */
.L_x_12:
        /* <DEDUP_REMOVED lines=14> */
.L_x_30:


//--------------------- .text._ZN7cutlass13device_kernelIN5flash19enable_sm80_to_sm89INS1_16FlashAttnFwdSm80INS1_25CollectiveMainloopFwdSm80ILi4ELi1ELb0EN4cute5tupleIJNS5_1CILi128EEENS7_ILi48EEENS7_ILi96EEEEEELi96ENS_6half_tEfNS_4arch4Sm80ELb0ELb1ELb0ELb1ELb0ELb0ELb1ELb1EEENS1_21CollectiveEpilogueFwdINS6_IJS8_SA_S9_EEENS6_IJNS7_ILi1EEESI_SI_EEESC_SE_Li128ELb1ELb1ELb1ELb0EEENS1_36VarlenDynamicPersistentTileSchedulerILi128ELi48ELi128ELi128ELb1ELb1ELb0ELb1ELb0ELb1EEEEEEEEEvNT_6ParamsE --------------------------
	.section	.text._ZN7cutlass13device_kernelIN5flash19enable_sm80_to_sm89INS1_16FlashAttnFwdSm80INS1_25CollectiveMainloopFwdSm80ILi4ELi1ELb0EN4cute5tupleIJNS5_1CILi128EEENS7_ILi48EEENS7_ILi96EEEEEELi96ENS_6half_tEfNS_4arch4Sm80ELb0ELb1ELb0ELb1ELb0ELb0ELb1ELb1EEENS1_21CollectiveEpilogueFwdINS6_IJS8_SA_S9_EEENS6_IJNS7_ILi1EEESI_SI_EEESC_SE_Li128ELb1ELb1ELb1ELb0EEENS1_36VarlenDynamicPersistentTileSchedulerILi128ELi48ELi128ELi128ELb1ELb1ELb0ELb1ELb0ELb1EEEEEEEEEvNT_6ParamsE,"ax",@progbits
	.align	128
.text._ZN7cutlass13device_kernelIN5flash19enable_sm80_to_sm89INS1_16FlashAttnFwdSm80INS1_25CollectiveMainloopFwdSm80ILi4ELi1ELb0EN4cute5tupleIJNS5_1CILi128EEENS7_ILi48EEENS7_ILi96EEEEEELi96ENS_6half_tEfNS_4arch4Sm80ELb0ELb1ELb0ELb1ELb0ELb0ELb1ELb1EEENS1_21CollectiveEpilogueFwdINS6_IJS8_SA_S9_EEENS6_IJNS7_ILi1EEESI_SI_EEESC_SE_Li128ELb1ELb1ELb1ELb0EEENS1_36VarlenDynamicPersistentTileSchedulerILi128ELi48ELi128ELi128ELb1ELb1ELb0ELb1ELb0ELb1EEEEEEEEEvNT_6ParamsE:
        .type           _ZN7cutlass13device_kernelIN5flash19enable_sm80_to_sm89INS1_16FlashAttnFwdSm80INS1_25CollectiveMainloopFwdSm80ILi4ELi1ELb0EN4cute5tupleIJNS5_1CILi128EEENS7_ILi48EEENS7_ILi96EEEEEELi96ENS_6half_tEfNS_4arch4Sm80ELb0ELb1ELb0ELb1ELb0ELb0ELb1ELb1EEENS1_21CollectiveEpilogueFwdINS6_IJS8_SA_S9_EEENS6_IJNS7_ILi1EEESI_SI_EEESC_SE_Li128ELb1ELb1ELb1ELb0EEENS1_36VarlenDynamicPersistentTileSchedulerILi128ELi48ELi128ELi128ELb1ELb1ELb0ELb1ELb0ELb1EEEEEEEEEvNT_6ParamsE,@function
        .size           _ZN7cutlass13device_kernelIN5flash19enable_sm80_to_sm89INS1_16FlashAttnFwdSm80INS1_25CollectiveMainloopFwdSm80ILi4ELi1ELb0EN4cute5tupleIJNS5_1CILi128EEENS7_ILi48EEENS7_ILi96EEEEEELi96ENS_6half_tEfNS_4arch4Sm80ELb0ELb1ELb0ELb1ELb0ELb0ELb1ELb1EEENS1_21CollectiveEpilogueFwdINS6_IJS8_SA_S9_EEENS6_IJNS7_ILi1EEESI_SI_EEESC_SE_Li128ELb1ELb1ELb1ELb0EEENS1_36VarlenDynamicPersistentTileSchedulerILi128ELi48ELi128ELi128ELb1ELb1ELb0ELb1ELb0ELb1EEEEEEEEEvNT_6ParamsE,(.L_x_31 - _ZN7cutlass13device_kernelIN5flash19enable_sm80_to_sm89INS1_16FlashAttnFwdSm80INS1_25CollectiveMainloopFwdSm80ILi4ELi1ELb0EN4cute5tupleIJNS5_1CILi128EEENS7_ILi48EEENS7_ILi96EEEEEELi96ENS_6half_tEfNS_4arch4Sm80ELb0ELb1ELb0ELb1ELb0ELb0ELb1ELb1EEENS1_21CollectiveEpilogueFwdINS6_IJS8_SA_S9_EEENS6_IJNS7_ILi1EEESI_SI_EEESC_SE_Li128ELb1ELb1ELb1ELb0EEENS1_36VarlenDynamicPersistentTileSchedulerILi128ELi48ELi128ELi128ELb1ELb1ELb0ELb1ELb0ELb1EEEEEEEEEvNT_6ParamsE)
        .other          _ZN7cutlass13device_kernelIN5flash19enable_sm80_to_sm89INS1_16FlashAttnFwdSm80INS1_25CollectiveMainloopFwdSm80ILi4ELi1ELb0EN4cute5tupleIJNS5_1CILi128EEENS7_ILi48EEENS7_ILi96EEEEEELi96ENS_6half_tEfNS_4arch4Sm80ELb0ELb1ELb0ELb1ELb0ELb0ELb1ELb1EEENS1_21CollectiveEpilogueFwdINS6_IJS8_SA_S9_EEENS6_IJNS7_ILi1EEESI_SI_EEESC_SE_Li128ELb1ELb1ELb1ELb0EEENS1_36VarlenDynamicPersistentTileSchedulerILi128ELi48ELi128ELi128ELb1ELb1ELb0ELb1ELb0ELb1EEEEEEEEEvNT_6ParamsE,@"STO_CUDA_ENTRY STV_DEFAULT"
_ZN7cutlass13device_kernelIN5flash19enable_sm80_to_sm89INS1_16FlashAttnFwdSm80INS1_25CollectiveMainloopFwdSm80ILi4ELi1ELb0EN4cute5tupleIJNS5_1CILi128EEENS7_ILi48EEENS7_ILi96EEEEEELi96ENS_6half_tEfNS_4arch4Sm80ELb0ELb1ELb0ELb1ELb0ELb0ELb1ELb1EEENS1_21CollectiveEpilogueFwdINS6_IJS8_SA_S9_EEENS6_IJNS7_ILi1EEESI_SI_EEESC_SE_Li128ELb1ELb1ELb1ELb0EEENS1_36VarlenDynamicPersistentTileSchedulerILi128ELi48ELi128ELi128ELb1ELb1ELb0ELb1ELb0ELb1EEEEEEEEEvNT_6ParamsE:
[----:B------:R-:W-:Y:S01]  /*0000*/  LDC R1, c[0x0][0x28] ;  /* 0x00000a00ff017b82 */ /* 0x000fe20000000800 */
[----:B------:R-:W-:Y:S05]  /*0010*/  EXIT ;  /* 0x000000000000794d */ /* 0x000fea0003800000 */
.L_x_13:
        /* <DEDUP_REMOVED lines=14> */
.L_x_31:


//--------------------- .text._ZN7cutlass13device_kernelIN5flash19enable_sm80_to_sm89INS1_16FlashAttnFwdSm80INS1_25CollectiveMainloopFwdSm80ILi4ELi1ELb0EN4cute5tupleIJNS5_1CILi128EEENS7_ILi48EEENS7_ILi96EEEEEELi96ENS_6half_tEfNS_4arch4Sm80ELb0ELb1ELb0ELb1ELb0ELb1ELb1ELb1EEENS1_21CollectiveEpilogueFwdINS6_IJS8_SA_S9_EEENS6_IJNS7_ILi1EEESI_SI_EEESC_SE_Li128ELb1ELb1ELb1ELb0EEENS1_36VarlenDynamicPersistentTileSchedulerILi128ELi48ELi128ELi128ELb1ELb1ELb0ELb1ELb0ELb1EEEEEEEEEvNT_6ParamsE --------------------------
	.section	.text._ZN7cutlass13device_kernelIN5flash19enable_sm80_to_sm89INS1_16FlashAttnFwdSm80INS1_25CollectiveMainloopFwdSm80ILi4ELi1ELb0EN4cute5tupleIJNS5_1CILi128EEENS7_ILi48EEENS7_ILi96EEEEEELi96ENS_6half_tEfNS_4arch4Sm80ELb0ELb1ELb0ELb1ELb0ELb1ELb1ELb1EEENS1_21CollectiveEpilogueFwdINS6_IJS8_SA_S9_EEENS6_IJNS7_ILi1EEESI_SI_EEESC_SE_Li128ELb1ELb1ELb1ELb0EEENS1_36VarlenDynamicPersistentTileSchedulerILi128ELi48ELi128ELi128ELb1ELb1ELb0ELb1ELb0ELb1EEEEEEEEEvNT_6ParamsE,"ax",@progbits
	.align	128
.text._ZN7cutlass13device_kernelIN5flash19enable_sm80_to_sm89INS1_16FlashAttnFwdSm80INS1_25CollectiveMainloopFwdSm80ILi4ELi1ELb0EN4cute5tupleIJNS5_1CILi128EEENS7_ILi48EEENS7_ILi96EEEEEELi96ENS_6half_tEfNS_4arch4Sm80ELb0ELb1ELb0ELb1ELb0ELb1ELb1ELb1EEENS1_21CollectiveEpilogueFwdINS6_IJS8_SA_S9_EEENS6_IJNS7_ILi1EEESI_SI_EEESC_SE_Li128ELb1ELb1ELb1ELb0EEENS1_36VarlenDynamicPersistentTileSchedulerILi128ELi48ELi128ELi128ELb1ELb1ELb0ELb1ELb0ELb1EEEEEEEEEvNT_6ParamsE:
        .type           _ZN7cutlass13device_kernelIN5flash19enable_sm80_to_sm89INS1_16FlashAttnFwdSm80INS1_25CollectiveMainloopFwdSm80ILi4ELi1ELb0EN4cute5tupleIJNS5_1CILi128EEENS7_ILi48EEENS7_ILi96EEEEEELi96ENS_6half_tEfNS_4arch4Sm80ELb0ELb1ELb0ELb1ELb0ELb1ELb1ELb1EEENS1_21CollectiveEpilogueFwdINS6_IJS8_SA_S9_EEENS6_IJNS7_ILi1EEESI_SI_EEESC_SE_Li128ELb1ELb1ELb1ELb0EEENS1_36VarlenDynamicPersistentTileSchedulerILi128ELi48ELi128ELi128ELb1ELb1ELb0ELb1ELb0ELb1EEEEEEEEEvNT_6ParamsE,@function
        .size           _ZN7cutlass13device_kernelIN5flash19enable_sm80_to_sm89INS1_16FlashAttnFwdSm80INS1_25CollectiveMainloopFwdSm80ILi4ELi1ELb0EN4cute5tupleIJNS5_1CILi128EEENS7_ILi48EEENS7_ILi96EEEEEELi96ENS_6half_tEfNS_4arch4Sm80ELb0ELb1ELb0ELb1ELb0ELb1ELb1ELb1EEENS1_21CollectiveEpilogueFwdINS6_IJS8_SA_S9_EEENS6_IJNS7_ILi1EEESI_SI_EEESC_SE_Li128ELb1ELb1ELb1ELb0EEENS1_36VarlenDynamicPersistentTileSchedulerILi128ELi48ELi128ELi128ELb1ELb1ELb0ELb1ELb0ELb1EEEEEEEEEvNT_6ParamsE,(.L_x_32 - _ZN7cutlass13device_kernelIN5flash19enable_sm80_to_sm89INS1_16FlashAttnFwdSm80INS1_25CollectiveMainloopFwdSm80ILi4ELi1ELb0EN4cute5tupleIJNS5_1CILi128EEENS7_ILi48EEENS7_ILi96EEEEEELi96ENS_6half_tEfNS_4arch4Sm80ELb0ELb1ELb0ELb1ELb0ELb1ELb1ELb1EEENS1_21CollectiveEpilogueFwdINS6_IJS8_SA_S9_EEENS6_IJNS7_ILi1EEESI_SI_EEESC_SE_Li128ELb1ELb1ELb1ELb0EEENS1_36VarlenDynamicPersistentTileSchedulerILi128ELi48ELi128ELi128ELb1ELb1ELb0ELb1ELb0ELb1EEEEEEEEEvNT_6ParamsE)
        .other          _ZN7cutlass13device_kernelIN5flash19enable_sm80_to_sm89INS1_16FlashAttnFwdSm80INS1_25CollectiveMainloopFwdSm80ILi4ELi1ELb0EN4cute5tupleIJNS5_1CILi128EEENS7_ILi48EEENS7_ILi96EEEEEELi96ENS_6half_tEfNS_4arch4Sm80ELb0ELb1ELb0ELb1ELb0ELb1ELb1ELb1EEENS1_21CollectiveEpilogueFwdINS6_IJS8_SA_S9_EEENS6_IJNS7_ILi1EEESI_SI_EEESC_SE_Li128ELb1ELb1ELb1ELb0EEENS1_36VarlenDynamicPersistentTileSchedulerILi128ELi48ELi128ELi128ELb1ELb1ELb0ELb1ELb0ELb1EEEEEEEEEvNT_6ParamsE,@"STO_CUDA_ENTRY STV_DEFAULT"
_ZN7cutlass13device_kernelIN5flash19enable_sm80_to_sm89INS1_16FlashAttnFwdSm80INS1_25CollectiveMainloopFwdSm80ILi4ELi1ELb0EN4cute5tupleIJNS5_1CILi128EEENS7_ILi48EEENS7_ILi96EEEEEELi96ENS_6half_tEfNS_4arch4Sm80ELb0ELb1ELb0ELb1ELb0ELb1ELb1ELb1EEENS1_21CollectiveEpilogueFwdINS6_IJS8_SA_S9_EEENS6_IJNS7_ILi1EEESI_SI_EEESC_SE_Li128ELb1ELb1ELb1ELb0EEENS1_36VarlenDynamicPersistentTileSchedulerILi128ELi48ELi128ELi128ELb1ELb1ELb0ELb1ELb0ELb1EEEEEEEEEvNT_6ParamsE:
[----:B------:R-:W-:Y:S01]  /*0000*/  LDC R1, c[0x0][0x28] ;  /* 0x00000a00ff017b82 */ /* 0x000fe20000000800 */
[----:B------:R-:W-:Y:S05]  /*0010*/  EXIT ;  /* 0x000000000000794d */ /* 0x000fea0003800000 */
.L_x_14:
        /* <DEDUP_REMOVED lines=14> */
.L_x_32:


//--------------------- .text._ZN7cutlass13device_kernelIN5flash19enable_sm80_to_sm89INS1_16FlashAttnFwdSm80INS1_25CollectiveMainloopFwdSm80ILi4ELi1ELb0EN4cute5tupleIJNS5_1CILi128EEENS7_ILi64EEENS7_ILi96EEEEEELi96ENS_6half_tEfNS_4arch4Sm80ELb1ELb0ELb0ELb0ELb0ELb0ELb1ELb1EEENS1_21CollectiveEpilogueFwdINS6_IJS8_SA_S9_EEENS6_IJNS7_ILi1EEESI_SI_EEESC_SE_Li128ELb0ELb1ELb1ELb0EEENS1_30DynamicPersistentTileSchedulerILi128ELi128ELb1ELb1ELb0EEEEEEEEEvNT_6ParamsE --------------------------
	.section	.text._ZN7cutlass13device_kernelIN5flash19enable_sm80_to_sm89INS1_16FlashAttnFwdSm80INS1_25CollectiveMainloopFwdSm80ILi4ELi1ELb0EN4cute5tupleIJNS5_1CILi128EEENS7_ILi64EEENS7_ILi96EEEEEELi96ENS_6half_tEfNS_4arch4Sm80ELb1ELb0ELb0ELb0ELb0ELb0ELb1ELb1EEENS1_21CollectiveEpilogueFwdINS6_IJS8_SA_S9_EEENS6_IJNS7_ILi1EEESI_SI_EEESC_SE_Li128ELb0ELb1ELb1ELb0EEENS1_30DynamicPersistentTileSchedulerILi128ELi128ELb1ELb1ELb0EEEEEEEEEvNT_6ParamsE,"ax",@progbits
	.align	128
.text._ZN7cutlass13device_kernelIN5flash19enable_sm80_to_sm89INS1_16FlashAttnFwdSm80INS1_25CollectiveMainloopFwdSm80ILi4ELi1ELb0EN4cute5tupleIJNS5_1CILi128EEENS7_ILi64EEENS7_ILi96EEEEEELi96ENS_6half_tEfNS_4arch4Sm80ELb1ELb0ELb0ELb0ELb0ELb0ELb1ELb1EEENS1_21CollectiveEpilogueFwdINS6_IJS8_SA_S9_EEENS6_IJNS7_ILi1EEESI_SI_EEESC_SE_Li128ELb0ELb1ELb1ELb0EEENS1_30DynamicPersistentTileSchedulerILi128ELi128ELb1ELb1ELb0EEEEEEEEEvNT_6ParamsE:
        .type           _ZN7cutlass13device_kernelIN5flash19enable_sm80_to_sm89INS1_16FlashAttnFwdSm80INS1_25CollectiveMainloopFwdSm80ILi4ELi1ELb0EN4cute5tupleIJNS5_1CILi128EEENS7_ILi64EEENS7_ILi96EEEEEELi96ENS_6half_tEfNS_4arch4Sm80ELb1ELb0ELb0ELb0ELb0ELb0ELb1ELb1EEENS1_21CollectiveEpilogueFwdINS6_IJS8_SA_S9_EEENS6_IJNS7_ILi1EEESI_SI_EEESC_SE_Li128ELb0ELb1ELb1ELb0EEENS1_30DynamicPersistentTileSchedulerILi128ELi128ELb1ELb1ELb0EEEEEEEEEvNT_6ParamsE,@function
        .size           _ZN7cutlass13device_kernelIN5flash19enable_sm80_to_sm89INS1_16FlashAttnFwdSm80INS1_25CollectiveMainloopFwdSm80ILi4ELi1ELb0EN4cute5tupleIJNS5_1CILi128EEENS7_ILi64EEENS7_ILi96EEEEEELi96ENS_6half_tEfNS_4arch4Sm80ELb1ELb0ELb0ELb0ELb0ELb0ELb1ELb1EEENS1_21CollectiveEpilogueFwdINS6_IJS8_SA_S9_EEENS6_IJNS7_ILi1EEESI_SI_EEESC_SE_Li128ELb0ELb1ELb1ELb0EEENS1_30DynamicPersistentTileSchedulerILi128ELi128ELb1ELb1ELb0EEEEEEEEEvNT_6ParamsE,(.L_x_33 - _ZN7cutlass13device_kernelIN5flash19enable_sm80_to_sm89INS1_16FlashAttnFwdSm80INS1_25CollectiveMainloopFwdSm80ILi4ELi1ELb0EN4cute5tupleIJNS5_1CILi128EEENS7_ILi64EEENS7_ILi96EEEEEELi96ENS_6half_tEfNS_4arch4Sm80ELb1ELb0ELb0ELb0ELb0ELb0ELb1ELb1EEENS1_21CollectiveEpilogueFwdINS6_IJS8_SA_S9_EEENS6_IJNS7_ILi1EEESI_SI_EEESC_SE_Li128ELb0ELb1ELb1ELb0EEENS1_30DynamicPersistentTileSchedulerILi128ELi128ELb1ELb1ELb0EEEEEEEEEvNT_6ParamsE)
        .other          _ZN7cutlass13device_kernelIN5flash19enable_sm80_to_sm89INS1_16FlashAttnFwdSm80INS1_25CollectiveMainloopFwdSm80ILi4ELi1ELb0EN4cute5tupleIJNS5_1CILi128EEENS7_ILi64EEENS7_ILi96EEEEEELi96ENS_6half_tEfNS_4arch4Sm80ELb1ELb0ELb0ELb0ELb0ELb0ELb1ELb1EEENS1_21CollectiveEpilogueFwdINS6_IJS8_SA_S9_EEENS6_IJNS7_ILi1EEESI_SI_EEESC_SE_Li128ELb0ELb1ELb1ELb0EEENS1_30DynamicPersistentTileSchedulerILi128ELi128ELb1ELb1ELb0EEEEEEEEEvNT_6ParamsE,@"STO_CUDA_ENTRY STV_DEFAULT"
_ZN7cutlass13device_kernelIN5flash19enable_sm80_to_sm89INS1_16FlashAttnFwdSm80INS1_25CollectiveMainloopFwdSm80ILi4ELi1ELb0EN4cute5tupleIJNS5_1CILi128EEENS7_ILi64EEENS7_ILi96EEEEEELi96ENS_6half_tEfNS_4arch4Sm80ELb1ELb0ELb0ELb0ELb0ELb0ELb1ELb1EEENS1_21CollectiveEpilogueFwdINS6_IJS8_SA_S9_EEENS6_IJNS7_ILi1EEESI_SI_EEESC_SE_Li128ELb0ELb1ELb1ELb0EEENS1_30DynamicPersistentTileSchedulerILi128ELi128ELb1ELb1ELb0EEEEEEEEEvNT_6ParamsE:
[----:B------:R-:W-:Y:S01]  /*0000*/  LDC R1, c[0x0][0x28] ;  /* 0x00000a00ff017b82 */ /* 0x000fe20000000800 */
[----:B------:R-:W-:Y:S05]  /*0010*/  EXIT ;  /* 0x000000000000794d */ /* 0x000fea0003800000 */
.L_x_15:
        /* <DEDUP_REMOVED lines=14> */
.L_x_33:


//--------------------- .text._ZN7cutlass13device_kernelIN5flash19enable_sm80_to_sm89INS1_16FlashAttnFwdSm80INS1_25CollectiveMainloopFwdSm80ILi4ELi1ELb0EN4cute5tupleIJNS5_1CILi128EEENS7_ILi48EEENS7_ILi96EEEEEELi96ENS_6half_tEfNS_4arch4Sm80ELb1ELb0ELb0ELb1ELb0ELb0ELb1ELb1EEENS1_21CollectiveEpilogueFwdINS6_IJS8_SA_S9_EEENS6_IJNS7_ILi1EEESI_SI_EEESC_SE_Li128ELb1ELb1ELb1ELb0EEENS1_36VarlenDynamicPersistentTileSchedulerILi128ELi48ELi128ELi128ELb1ELb1ELb0ELb1ELb1ELb1EEEEEEEEEvNT_6ParamsE --------------------------
	.section	.text._ZN7cutlass13device_kernelIN5flash19enable_sm80_to_sm89INS1_16FlashAttnFwdSm80INS1_25CollectiveMainloopFwdSm80ILi4ELi1ELb0EN4cute5tupleIJNS5_1CILi128EEENS7_ILi48EEENS7_ILi96EEEEEELi96ENS_6half_tEfNS_4arch4Sm80ELb1ELb0ELb0ELb1ELb0ELb0ELb1ELb1EEENS1_21CollectiveEpilogueFwdINS6_IJS8_SA_S9_EEENS6_IJNS7_ILi1EEESI_SI_EEESC_SE_Li128ELb1ELb1ELb1ELb0EEENS1_36VarlenDynamicPersistentTileSchedulerILi128ELi48ELi128ELi128ELb1ELb1ELb0ELb1ELb1ELb1EEEEEEEEEvNT_6ParamsE,"ax",@progbits
	.align	128
.text._ZN7cutlass13device_kernelIN5flash19enable_sm80_to_sm89INS1_16FlashAttnFwdSm80INS1_25CollectiveMainloopFwdSm80ILi4ELi1ELb0EN4cute5tupleIJNS5_1CILi128EEENS7_ILi48EEENS7_ILi96EEEEEELi96ENS_6half_tEfNS_4arch4Sm80ELb1ELb0ELb0ELb1ELb0ELb0ELb1ELb1EEENS1_21CollectiveEpilogueFwdINS6_IJS8_SA_S9_EEENS6_IJNS7_ILi1EEESI_SI_EEESC_SE_Li128ELb1ELb1ELb1ELb0EEENS1_36VarlenDynamicPersistentTileSchedulerILi128ELi48ELi128ELi128ELb1ELb1ELb0ELb1ELb1ELb1EEEEEEEEEvNT_6ParamsE:
        .type           _ZN7cutlass13device_kernelIN5flash19enable_sm80_to_sm89INS1_16FlashAttnFwdSm80INS1_25CollectiveMainloopFwdSm80ILi4ELi1ELb0EN4cute5tupleIJNS5_1CILi128EEENS7_ILi48EEENS7_ILi96EEEEEELi96ENS_6half_tEfNS_4arch4Sm80ELb1ELb0ELb0ELb1ELb0ELb0ELb1ELb1EEENS1_21CollectiveEpilogueFwdINS6_IJS8_SA_S9_EEENS6_IJNS7_ILi1EEESI_SI_EEESC_SE_Li128ELb1ELb1ELb1ELb0EEENS1_36VarlenDynamicPersistentTileSchedulerILi128ELi48ELi128ELi128ELb1ELb1ELb0ELb1ELb1ELb1EEEEEEEEEvNT_6ParamsE,@function
        .size           _ZN7cutlass13device_kernelIN5flash19enable_sm80_to_sm89INS1_16FlashAttnFwdSm80INS1_25CollectiveMainloopFwdSm80ILi4ELi1ELb0EN4cute5tupleIJNS5_1CILi128EEENS7_ILi48EEENS7_ILi96EEEEEELi96ENS_6half_tEfNS_4arch4Sm80ELb1ELb0ELb0ELb1ELb0ELb0ELb1ELb1EEENS1_21CollectiveEpilogueFwdINS6_IJS8_SA_S9_EEENS6_IJNS7_ILi1EEESI_SI_EEESC_SE_Li128ELb1ELb1ELb1ELb0EEENS1_36VarlenDynamicPersistentTileSchedulerILi128ELi48ELi128ELi128ELb1ELb1ELb0ELb1ELb1ELb1EEEEEEEEEvNT_6ParamsE,(.L_x_34 - _ZN7cutlass13device_kernelIN5flash19enable_sm80_to_sm89INS1_16FlashAttnFwdSm80INS1_25CollectiveMainloopFwdSm80ILi4ELi1ELb0EN4cute5tupleIJNS5_1CILi128EEENS7_ILi48EEENS7_ILi96EEEEEELi96ENS_6half_tEfNS_4arch4Sm80ELb1ELb0ELb0ELb1ELb0ELb0ELb1ELb1EEENS1_21CollectiveEpilogueFwdINS6_IJS8_SA_S9_EEENS6_IJNS7_ILi1EEESI_SI_EEESC_SE_Li128ELb1ELb1ELb1ELb0EEENS1_36VarlenDynamicPersistentTileSchedulerILi128ELi48ELi128ELi128ELb1ELb1ELb0ELb1ELb1ELb1EEEEEEEEEvNT_6ParamsE)
        .other          _ZN7cutlass13device_kernelIN5flash19enable_sm80_to_sm89INS1_16FlashAttnFwdSm80INS1_25CollectiveMainloopFwdSm80ILi4ELi1ELb0EN4cute5tupleIJNS5_1CILi128EEENS7_ILi48EEENS7_ILi96EEEEEELi96ENS_6half_tEfNS_4arch4Sm80ELb1ELb0ELb0ELb1ELb0ELb0ELb1ELb1EEENS1_21CollectiveEpilogueFwdINS6_IJS8_SA_S9_EEENS6_IJNS7_ILi1EEESI_SI_EEESC_SE_Li128ELb1ELb1ELb1ELb0EEENS1_36VarlenDynamicPersistentTileSchedulerILi128ELi48ELi128ELi128ELb1ELb1ELb0ELb1ELb1ELb1EEEEEEEEEvNT_6ParamsE,@"STO_CUDA_ENTRY STV_DEFAULT"
_ZN7cutlass13device_kernelIN5flash19enable_sm80_to_sm89INS1_16FlashAttnFwdSm80INS1_25CollectiveMainloopFwdSm80ILi4ELi1ELb0EN4cute5tupleIJNS5_1CILi128EEENS7_ILi48EEENS7_ILi96EEEEEELi96ENS_6half_tEfNS_4arch4Sm80ELb1ELb0ELb0ELb1ELb0ELb0ELb1ELb1EEENS1_21CollectiveEpilogueFwdINS6_IJS8_SA_S9_EEENS6_IJNS7_ILi1EEESI_SI_EEESC_SE_Li128ELb1ELb1ELb1ELb0EEENS1_36VarlenDynamicPersistentTileSchedulerILi128ELi48ELi128ELi128ELb1ELb1ELb0ELb1ELb1ELb1EEEEEEEEEvNT_6ParamsE:
[----:B------:R-:W-:Y:S01]  /*0000*/  LDC R1, c[0x0][0x28] ;  /* 0x00000a00ff017b82 */ /* 0x000fe20000000800 */
[----:B------:R-:W-:Y:S05]  /*0010*/  EXIT ;  /* 0x000000000000794d */ /* 0x000fea0003800000 */
.L_x_16:
        /* <DEDUP_REMOVED lines=14> */
.L_x_34:


//--------------------- .text._ZN7cutlass13device_kernelIN5flash19enable_sm80_to_sm89INS1_16FlashAttnFwdSm80INS1_25CollectiveMainloopFwdSm80ILi4ELi1ELb0EN4cute5tupleIJNS5_1CILi128EEENS7_ILi48EEENS7_ILi96EEEEEELi96ENS_6half_tEfNS_4arch4Sm80ELb1ELb0ELb0ELb1ELb0ELb1ELb1ELb1EEENS1_21CollectiveEpilogueFwdINS6_IJS8_SA_S9_EEENS6_IJNS7_ILi1EEESI_SI_EEESC_SE_Li128ELb1ELb1ELb1ELb0EEENS1_36VarlenDynamicPersistentTileSchedulerILi128ELi48ELi128ELi128ELb1ELb1ELb0ELb1ELb1ELb1EEEEEEEEEvNT_6ParamsE --------------------------
	.section	.text._ZN7cutlass13device_kernelIN5flash19enable_sm80_to_sm89INS1_16FlashAttnFwdSm80INS1_25CollectiveMainloopFwdSm80ILi4ELi1ELb0EN4cute5tupleIJNS5_1CILi128EEENS7_ILi48EEENS7_ILi96EEEEEELi96ENS_6half_tEfNS_4arch4Sm80ELb1ELb0ELb0ELb1ELb0ELb1ELb1ELb1EEENS1_21CollectiveEpilogueFwdINS6_IJS8_SA_S9_EEENS6_IJNS7_ILi1EEESI_SI_EEESC_SE_Li128ELb1ELb1ELb1ELb0EEENS1_36VarlenDynamicPersistentTileSchedulerILi128ELi48ELi128ELi128ELb1ELb1ELb0ELb1ELb1ELb1EEEEEEEEEvNT_6ParamsE,"ax",@progbits
	.align	128
.text._ZN7cutlass13device_kernelIN5flash19enable_sm80_to_sm89INS1_16FlashAttnFwdSm80INS1_25CollectiveMainloopFwdSm80ILi4ELi1ELb0EN4cute5tupleIJNS5_1CILi128EEENS7_ILi48EEENS7_ILi96EEEEEELi96ENS_6half_tEfNS_4arch4Sm80ELb1ELb0ELb0ELb1ELb0ELb1ELb1ELb1EEENS1_21CollectiveEpilogueFwdINS6_IJS8_SA_S9_EEENS6_IJNS7_ILi1EEESI_SI_EEESC_SE_Li128ELb1ELb1ELb1ELb0EEENS1_36VarlenDynamicPersistentTileSchedulerILi128ELi48ELi128ELi128ELb1ELb1ELb0ELb1ELb1ELb1EEEEEEEEEvNT_6ParamsE:
        .type           _ZN7cutlass13device_kernelIN5flash19enable_sm80_to_sm89INS1_16FlashAttnFwdSm80INS1_25CollectiveMainloopFwdSm80ILi4ELi1ELb0EN4cute5tupleIJNS5_1CILi128EEENS7_ILi48EEENS7_ILi96EEEEEELi96ENS_6half_tEfNS_4arch4Sm80ELb1ELb0ELb0ELb1ELb0ELb1ELb1ELb1EEENS1_21CollectiveEpilogueFwdINS6_IJS8_SA_S9_EEENS6_IJNS7_ILi1EEESI_SI_EEESC_SE_Li128ELb1ELb1ELb1ELb0EEENS1_36VarlenDynamicPersistentTileSchedulerILi128ELi48ELi128ELi128ELb1ELb1ELb0ELb1ELb1ELb1EEEEEEEEEvNT_6ParamsE,@function
        .size           _ZN7cutlass13device_kernelIN5flash19enable_sm80_to_sm89INS1_16FlashAttnFwdSm80INS1_25CollectiveMainloopFwdSm80ILi4ELi1ELb0EN4cute5tupleIJNS5_1CILi128EEENS7_ILi48EEENS7_ILi96EEEEEELi96ENS_6half_tEfNS_4arch4Sm80ELb1ELb0ELb0ELb1ELb0ELb1ELb1ELb1EEENS1_21CollectiveEpilogueFwdINS6_IJS8_SA_S9_EEENS6_IJNS7_ILi1EEESI_SI_EEESC_SE_Li128ELb1ELb1ELb1ELb0EEENS1_36VarlenDynamicPersistentTileSchedulerILi128ELi48ELi128ELi128ELb1ELb1ELb0ELb1ELb1ELb1EEEEEEEEEvNT_6ParamsE,(.L_x_35 - _ZN7cutlass13device_kernelIN5flash19enable_sm80_to_sm89INS1_16FlashAttnFwdSm80INS1_25CollectiveMainloopFwdSm80ILi4ELi1ELb0EN4cute5tupleIJNS5_1CILi128EEENS7_ILi48EEENS7_ILi96EEEEEELi96ENS_6half_tEfNS_4arch4Sm80ELb1ELb0ELb0ELb1ELb0ELb1ELb1ELb1EEENS1_21CollectiveEpilogueFwdINS6_IJS8_SA_S9_EEENS6_IJNS7_ILi1EEESI_SI_EEESC_SE_Li128ELb1ELb1ELb1ELb0EEENS1_36VarlenDynamicPersistentTileSchedulerILi128ELi48ELi128ELi128ELb1ELb1ELb0ELb1ELb1ELb1EEEEEEEEEvNT_6ParamsE)
        .other          _ZN7cutlass13device_kernelIN5flash19enable_sm80_to_sm89INS1_16FlashAttnFwdSm80INS1_25CollectiveMainloopFwdSm80ILi4ELi1ELb0EN4cute5tupleIJNS5_1CILi128EEENS7_ILi48EEENS7_ILi96EEEEEELi96ENS_6half_tEfNS_4arch4Sm80ELb1ELb0ELb0ELb1ELb0ELb1ELb1ELb1EEENS1_21CollectiveEpilogueFwdINS6_IJS8_SA_S9_EEENS6_IJNS7_ILi1EEESI_SI_EEESC_SE_Li128ELb1ELb1ELb1ELb0EEENS1_36VarlenDynamicPersistentTileSchedulerILi128ELi48ELi128ELi128ELb1ELb1ELb0ELb1ELb1ELb1EEEEEEEEEvNT_6ParamsE,@"STO_CUDA_ENTRY STV_DEFAULT"
_ZN7cutlass13device_kernelIN5flash19enable_sm80_to_sm89INS1_16FlashAttnFwdSm80INS1_25CollectiveMainloopFwdSm80ILi4ELi1ELb0EN4cute5tupleIJNS5_1CILi128EEENS7_ILi48EEENS7_ILi96EEEEEELi96ENS_6half_tEfNS_4arch4Sm80ELb1ELb0ELb0ELb1ELb0ELb1ELb1ELb1EEENS1_21CollectiveEpilogueFwdINS6_IJS8_SA_S9_EEENS6_IJNS7_ILi1EEESI_SI_EEESC_SE_Li128ELb1ELb1ELb1ELb0EEENS1_36VarlenDynamicPersistentTileSchedulerILi128ELi48ELi128ELi128ELb1ELb1ELb0ELb1ELb1ELb1EEEEEEEEEvNT_6ParamsE:
[----:B------:R-:W-:Y:S01]  /*0000*/  LDC R1, c[0x0][0x28] ;  /* 0x00000a00ff017b82 */ /* 0x000fe20000000800 */
[----:B------:R-:W-:Y:S05]  /*0010*/  EXIT ;  /* 0x000000000000794d */ /* 0x000fea0003800000 */
.L_x_17:
        /* <DEDUP_REMOVED lines=14> */
.L_x_35:


//--------------------- .nv.shared.reserved.0     --------------------------
	.section	.nv.shared.reserved.0,"aw",@nobits
	.weak		__nv_reservedSMEM_offset_0_alias
	.size		__nv_reservedSMEM_offset_0_alias, 0, 0
	.other		__nv_reservedSMEM_offset_0_alias,@"STO_CUDA_RESERVED_SHARED STV_DEFAULT"
__nv_reservedSMEM_offset_0_alias:
	.zero		0


//--------------------- .nv.global                --------------------------
	.section	.nv.global,"aw",@nobits
.nv.global:
	.type		_ZN82_INTERNAL_2e67bb2b_46_flash_fwd_hdim96_fp16_split_softcapall_sm80_cu_a7f3af4d_50884cute1_E,@object
	.size		_ZN82_INTERNAL_2e67bb2b_46_flash_fwd_hdim96_fp16_split_softcapall_sm80_cu_a7f3af4d_50884cute1_E,(_ZN82_INTERNAL_2e67bb2b_46_flash_fwd_hdim96_fp16_split_softcapall_sm80_cu_a7f3af4d_50884cuda3std3__45__cpo6cbeginE - _ZN82_INTERNAL_2e67bb2b_46_flash_fwd_hdim96_fp16_split_softcapall_sm80_cu_a7f3af4d_50884cute1_E)
_ZN82_INTERNAL_2e67bb2b_46_flash_fwd_hdim96_fp16_split_softcapall_sm80_cu_a7f3af4d_50884cute1_E:
	.zero		1
	.type		_ZN82_INTERNAL_2e67bb2b_46_flash_fwd_hdim96_fp16_split_softcapall_sm80_cu_a7f3af4d_50884cuda3std3__45__cpo6cbeginE,@object
	.size		_ZN82_INTERNAL_2e67bb2b_46_flash_fwd_hdim96_fp16_split_softcapall_sm80_cu_a7f3af4d_50884cuda3std3__45__cpo6cbeginE,(_ZN82_INTERNAL_2e67bb2b_46_flash_fwd_hdim96_fp16_split_softcapall_sm80_cu_a7f3af4d_50884cuda3std3__48in_placeE - _ZN82_INTERNAL_2e67bb2b_46_flash_fwd_hdim96_fp16_split_softcapall_sm80_cu_a7f3af4d_50884cuda3std3__45__cpo6cbeginE)
_ZN82_INTERNAL_2e67bb2b_46_flash_fwd_hdim96_fp16_split_softcapall_sm80_cu_a7f3af4d_50884cuda3std3__45__cpo6cbeginE:
	.zero		1
	.type		_ZN82_INTERNAL_2e67bb2b_46_flash_fwd_hdim96_fp16_split_softcapall_sm80_cu_a7f3af4d_50884cuda3std3__48in_placeE,@object
	.size		_ZN82_INTERNAL_2e67bb2b_46_flash_fwd_hdim96_fp16_split_softcapall_sm80_cu_a7f3af4d_50884cuda3std3__48in_placeE,(_ZN82_INTERNAL_2e67bb2b_46_flash_fwd_hdim96_fp16_split_softcapall_sm80_cu_a7f3af4d_50884cuda3std6ranges3__45__cpo9iter_moveE - _ZN82_INTERNAL_2e67bb2b_46_flash_fwd_hdim96_fp16_split_softcapall_sm80_cu_a7f3af4d_50884cuda3std3__48in_placeE)
_ZN82_INTERNAL_2e67bb2b_46_flash_fwd_hdim96_fp16_split_softcapall_sm80_cu_a7f3af4d_50884cuda3std3__48in_placeE:
	.zero		1
	.type		_ZN82_INTERNAL_2e67bb2b_46_flash_fwd_hdim96_fp16_split_softcapall_sm80_cu_a7f3af4d_50884cuda3std6ranges3__45__cpo9iter_moveE,@object
	.size		_ZN82_INTERNAL_2e67bb2b_46_flash_fwd_hdim96_fp16_split_softcapall_sm80_cu_a7f3af4d_50884cuda3std6ranges3__45__cpo9iter_moveE,(_ZN82_INTERNAL_2e67bb2b_46_flash_fwd_hdim96_fp16_split_softcapall_sm80_cu_a7f3af4d_50884cuda3std3__45__cpo5beginE - _ZN82_INTERNAL_2e67bb2b_46_flash_fwd_hdim96_fp16_split_softcapall_sm80_cu_a7f3af4d_50884cuda3std6ranges3__45__cpo9iter_moveE)
_ZN82_INTERNAL_2e67bb2b_46_flash_fwd_hdim96_fp16_split_softcapall_sm80_cu_a7f3af4d_50884cuda3std6ranges3__45__cpo9iter_moveE:
	.zero		1
	.type		_ZN82_INTERNAL_2e67bb2b_46_flash_fwd_hdim96_fp16_split_softcapall_sm80_cu_a7f3af4d_50884cuda3std3__45__cpo5beginE,@object
	.size		_ZN82_INTERNAL_2e67bb2b_46_flash_fwd_hdim96_fp16_split_softcapall_sm80_cu_a7f3af4d_50884cuda3std3__45__cpo5beginE,(_ZN82_INTERNAL_2e67bb2b_46_flash_fwd_hdim96_fp16_split_softcapall_sm80_cu_a7f3af4d_50884cuda3std3__484_GLOBAL__N__2e67bb2b_46_flash_fwd_hdim96_fp16_split_softcapall_sm80_cu_a7f3af4d_50886ignoreE - _ZN82_INTERNAL_2e67bb2b_46_flash_fwd_hdim96_fp16_split_softcapall_sm80_cu_a7f3af4d_50884cuda3std3__45__cpo5beginE)
_ZN82_INTERNAL_2e67bb2b_46_flash_fwd_hdim96_fp16_split_softcapall_sm80_cu_a7f3af4d_50884cuda3std3__45__cpo5beginE:
	.zero		1
	.type		_ZN82_INTERNAL_2e67bb2b_46_flash_fwd_hdim96_fp16_split_softcapall_sm80_cu_a7f3af4d_50884cuda3std3__484_GLOBAL__N__2e67bb2b_46_flash_fwd_hdim96_fp16_split_softcapall_sm80_cu_a7f3af4d_50886ignoreE,@object
	.size		_ZN82_INTERNAL_2e67bb2b_46_flash_fwd_hdim96_fp16_split_softcapall_sm80_cu_a7f3af4d_50884cuda3std3__484_GLOBAL__N__2e67bb2b_46_flash_fwd_hdim96_fp16_split_softcapall_sm80_cu_a7f3af4d_50886ignoreE,(_ZN82_INTERNAL_2e67bb2b_46_flash_fwd_hdim96_fp16_split_softcapall_sm80_cu_a7f3af4d_50884cute7productE - _ZN82_INTERNAL_2e67bb2b_46_flash_fwd_hdim96_fp16_split_softcapall_sm80_cu_a7f3af4d_50884cuda3std3__484_GLOBAL__N__2e67bb2b_46_flash_fwd_hdim96_fp16_split_softcapall_sm80_cu_a7f3af4d_50886ignoreE)
_ZN82_INTERNAL_2e67bb2b_46_flash_fwd_hdim96_fp16_split_softcapall_sm80_cu_a7f3af4d_50884cuda3std3__484_GLOBAL__N__2e67bb2b_46_flash_fwd_hdim96_fp16_split_softcapall_sm80_cu_a7f3af4d_50886ignoreE:
	.zero		1
	.type		_ZN82_INTERNAL_2e67bb2b_46_flash_fwd_hdim96_fp16_split_softcapall_sm80_cu_a7f3af4d_50884cute7productE,@object
	.size		_ZN82_INTERNAL_2e67bb2b_46_flash_fwd_hdim96_fp16_split_softcapall_sm80_cu_a7f3af4d_50884cute7productE,(_ZN82_INTERNAL_2e67bb2b_46_flash_fwd_hdim96_fp16_split_softcapall_sm80_cu_a7f3af4d_50884cuda3std3__45__cpo3endE - _ZN82_INTERNAL_2e67bb2b_46_flash_fwd_hdim96_fp16_split_softcapall_sm80_cu_a7f3af4d_50884cute7productE)
_ZN82_INTERNAL_2e67bb2b_46_flash_fwd_hdim96_fp16_split_softcapall_sm80_cu_a7f3af4d_50884cute7productE:
	.zero		1
	.type		_ZN82_INTERNAL_2e67bb2b_46_flash_fwd_hdim96_fp16_split_softcapall_sm80_cu_a7f3af4d_50884cuda3std3__45__cpo3endE,@object
	.size		_ZN82_INTERNAL_2e67bb2b_46_flash_fwd_hdim96_fp16_split_softcapall_sm80_cu_a7f3af4d_50884cuda3std3__45__cpo3endE,(_ZN82_INTERNAL_2e67bb2b_46_flash_fwd_hdim96_fp16_split_softcapall_sm80_cu_a7f3af4d_50884cuda3std3__419piecewise_constructE - _ZN82_INTERNAL_2e67bb2b_46_flash_fwd_hdim96_fp16_split_softcapall_sm80_cu_a7f3af4d_50884cuda3std3__45__cpo3endE)
_ZN82_INTERNAL_2e67bb2b_46_flash_fwd_hdim96_fp16_split_softcapall_sm80_cu_a7f3af4d_50884cuda3std3__45__cpo3endE:
	.zero		1
	.type		_ZN82_INTERNAL_2e67bb2b_46_flash_fwd_hdim96_fp16_split_softcapall_sm80_cu_a7f3af4d_50884cuda3std3__419piecewise_constructE,@object
	.size		_ZN82_INTERNAL_2e67bb2b_46_flash_fwd_hdim96_fp16_split_softcapall_sm80_cu_a7f3af4d_50884cuda3std3__419piecewise_constructE,(_ZN82_INTERNAL_2e67bb2b_46_flash_fwd_hdim96_fp16_split_softcapall_sm80_cu_a7f3af4d_50884cuda3std3__45__cpo4cendE - _ZN82_INTERNAL_2e67bb2b_46_flash_fwd_hdim96_fp16_split_softcapall_sm80_cu_a7f3af4d_50884cuda3std3__419piecewise_constructE)
_ZN82_INTERNAL_2e67bb2b_46_flash_fwd_hdim96_fp16_split_softcapall_sm80_cu_a7f3af4d_50884cuda3std3__419piecewise_constructE:
	.zero		1
	.type		_ZN82_INTERNAL_2e67bb2b_46_flash_fwd_hdim96_fp16_split_softcapall_sm80_cu_a7f3af4d_50884cuda3std3__45__cpo4cendE,@object
	.size		_ZN82_INTERNAL_2e67bb2b_46_flash_fwd_hdim96_fp16_split_softcapall_sm80_cu_a7f3af4d_50884cuda3std3__45__cpo4cendE,(_ZN82_INTERNAL_2e67bb2b_46_flash_fwd_hdim96_fp16_split_softcapall_sm80_cu_a7f3af4d_50884cuda3std6ranges3__45__cpo4swapE - _ZN82_INTERNAL_2e67bb2b_46_flash_fwd_hdim96_fp16_split_softcapall_sm80_cu_a7f3af4d_50884cuda3std3__45__cpo4cendE)
_ZN82_INTERNAL_2e67bb2b_46_flash_fwd_hdim96_fp16_split_softcapall_sm80_cu_a7f3af4d_50884cuda3std3__45__cpo4cendE:
	.zero		1
	.type		_ZN82_INTERNAL_2e67bb2b_46_flash_fwd_hdim96_fp16_split_softcapall_sm80_cu_a7f3af4d_50884cuda3std6ranges3__45__cpo4swapE,@object
	.size		_ZN82_INTERNAL_2e67bb2b_46_flash_fwd_hdim96_fp16_split_softcapall_sm80_cu_a7f3af4d_50884cuda3std6ranges3__45__cpo4swapE,(.L_7 - _ZN82_INTERNAL_2e67bb2b_46_flash_fwd_hdim96_fp16_split_softcapall_sm80_cu_a7f3af4d_50884cuda3std6ranges3__45__cpo4swapE)
_ZN82_INTERNAL_2e67bb2b_46_flash_fwd_hdim96_fp16_split_softcapall_sm80_cu_a7f3af4d_50884cuda3std6ranges3__45__cpo4swapE:
	.zero		1
.L_7:


//--------------------- .nv.constant0._ZN7cutlass13device_kernelIN5flash19enable_sm80_to_sm89INS1_16FlashAttnFwdSm80INS1_25CollectiveMainloopFwdSm80ILi4ELi1ELb0EN4cute5tupleIJNS5_1CILi128EEENS7_ILi64EEENS7_ILi96EEEEEELi96ENS_6half_tEfNS_4arch4Sm80ELb0ELb0ELb1ELb0ELb0ELb0ELb1ELb1EEENS1_21CollectiveEpilogueFwdINS6_IJS8_SA_S9_EEENS6_IJNS7_ILi1EEESI_SI_EEESC_SE_Li128ELb0ELb1ELb1ELb0EEENS1_19SingleTileSchedulerILb0ELb1ELb1ELi128EEEEEEEEEvNT_6ParamsE --------------------------
	.section	.nv.constant0._ZN7cutlass13device_kernelIN5flash19enable_sm80_to_sm89INS1_16FlashAttnFwdSm80INS1_25CollectiveMainloopFwdSm80ILi4ELi1ELb0EN4cute5tupleIJNS5_1CILi128EEENS7_ILi64EEENS7_ILi96EEEEEELi96ENS_6half_tEfNS_4arch4Sm80ELb0ELb0ELb1ELb0ELb0ELb0ELb1ELb1EEENS1_21CollectiveEpilogueFwdINS6_IJS8_SA_S9_EEENS6_IJNS7_ILi1EEESI_SI_EEESC_SE_Li128ELb0ELb1ELb1ELb0EEENS1_19SingleTileSchedulerILb0ELb1ELb1ELi128EEEEEEEEEvNT_6ParamsE,"a",@progbits
	.sectionflags	@""
	.align	4
.nv.constant0._ZN7cutlass13device_kernelIN5flash19enable_sm80_to_sm89INS1_16FlashAttnFwdSm80INS1_25CollectiveMainloopFwdSm80ILi4ELi1ELb0EN4cute5tupleIJNS5_1CILi128EEENS7_ILi64EEENS7_ILi96EEEEEELi96ENS_6half_tEfNS_4arch4Sm80ELb0ELb0ELb1ELb0ELb0ELb0ELb1ELb1EEENS1_21CollectiveEpilogueFwdINS6_IJS8_SA_S9_EEENS6_IJNS7_ILi1EEESI_SI_EEESC_SE_Li128ELb0ELb1ELb1ELb0EEENS1_19SingleTileSchedulerILb0ELb1ELb1ELi128EEEEEEEEEvNT_6ParamsE:
	.zero		1576


//--------------------- .nv.constant0._ZN7cutlass13device_kernelIN5flash19enable_sm80_to_sm89INS1_16FlashAttnFwdSm80INS1_25CollectiveMainloopFwdSm80ILi4ELi1ELb0EN4cute5tupleIJNS5_1CILi128EEENS7_ILi48EEENS7_ILi96EEEEEELi96ENS_6half_tEfNS_4arch4Sm80ELb0ELb0ELb1ELb1ELb0ELb0ELb1ELb1EEENS1_21CollectiveEpilogueFwdINS6_IJS8_SA_S9_EEENS6_IJNS7_ILi1EEESI_SI_EEESC_SE_Li128ELb1ELb1ELb1ELb0EEENS1_36VarlenDynamicPersistentTileSchedulerILi128ELi48ELi128ELi128ELb1ELb1ELb0ELb0ELb1ELb1EEEEEEEEEvNT_6ParamsE --------------------------
	.section	.nv.constant0._ZN7cutlass13device_kernelIN5flash19enable_sm80_to_sm89INS1_16FlashAttnFwdSm80INS1_25CollectiveMainloopFwdSm80ILi4ELi1ELb0EN4cute5tupleIJNS5_1CILi128EEENS7_ILi48EEENS7_ILi96EEEEEELi96ENS_6half_tEfNS_4arch4Sm80ELb0ELb0ELb1ELb1ELb0ELb0ELb1ELb1EEENS1_21CollectiveEpilogueFwdINS6_IJS8_SA_S9_EEENS6_IJNS7_ILi1EEESI_SI_EEESC_SE_Li128ELb1ELb1ELb1ELb0EEENS1_36VarlenDynamicPersistentTileSchedulerILi128ELi48ELi128ELi128ELb1ELb1ELb0ELb0ELb1ELb1EEEEEEEEEvNT_6ParamsE,"a",@progbits
	.sectionflags	@""
	.align	4
.nv.constant0._ZN7cutlass13device_kernelIN5flash19enable_sm80_to_sm89INS1_16FlashAttnFwdSm80INS1_25CollectiveMainloopFwdSm80ILi4ELi1ELb0EN4cute5tupleIJNS5_1CILi128EEENS7_ILi48EEENS7_ILi96EEEEEELi96ENS_6half_tEfNS_4arch4Sm80ELb0ELb0ELb1ELb1ELb0ELb0ELb1ELb1EEENS1_21CollectiveEpilogueFwdINS6_IJS8_SA_S9_EEENS6_IJNS7_ILi1EEESI_SI_EEESC_SE_Li128ELb1ELb1ELb1ELb0EEENS1_36VarlenDynamicPersistentTileSchedulerILi128ELi48ELi128ELi128ELb1ELb1ELb0ELb0ELb1ELb1EEEEEEEEEvNT_6ParamsE:
	.zero		1608


//--------------------- .nv.constant0._ZN7cutlass13device_kernelIN5flash19enable_sm80_to_sm89INS1_16FlashAttnFwdSm80INS1_25CollectiveMainloopFwdSm80ILi4ELi1ELb0EN4cute5tupleIJNS5_1CILi128EEENS7_ILi48EEENS7_ILi96EEEEEELi96ENS_6half_tEfNS_4arch4Sm80ELb0ELb0ELb1ELb1ELb0ELb1ELb1ELb1EEENS1_21CollectiveEpilogueFwdINS6_IJS8_SA_S9_EEENS6_IJNS7_ILi1EEESI_SI_EEESC_SE_Li128ELb1ELb1ELb1ELb0EEENS1_36VarlenDynamicPersistentTileSchedulerILi128ELi48ELi128ELi128ELb1ELb1ELb0ELb0ELb1ELb1EEEEEEEEEvNT_6ParamsE --------------------------
	.section	.nv.constant0._ZN7cutlass13device_kernelIN5flash19enable_sm80_to_sm89INS1_16FlashAttnFwdSm80INS1_25CollectiveMainloopFwdSm80ILi4ELi1ELb0EN4cute5tupleIJNS5_1CILi128EEENS7_ILi48EEENS7_ILi96EEEEEELi96ENS_6half_tEfNS_4arch4Sm80ELb0ELb0ELb1ELb1ELb0ELb1ELb1ELb1EEENS1_21CollectiveEpilogueFwdINS6_IJS8_SA_S9_EEENS6_IJNS7_ILi1EEESI_SI_EEESC_SE_Li128ELb1ELb1ELb1ELb0EEENS1_36VarlenDynamicPersistentTileSchedulerILi128ELi48ELi128ELi128ELb1ELb1ELb0ELb0ELb1ELb1EEEEEEEEEvNT_6ParamsE,"a",@progbits
	.sectionflags	@""
	.align	4
.nv.constant0._ZN7cutlass13device_kernelIN5flash19enable_sm80_to_sm89INS1_16FlashAttnFwdSm80INS1_25CollectiveMainloopFwdSm80ILi4ELi1ELb0EN4cute5tupleIJNS5_1CILi128EEENS7_ILi48EEENS7_ILi96EEEEEELi96ENS_6half_tEfNS_4arch4Sm80ELb0ELb0ELb1ELb1ELb0ELb1ELb1ELb1EEENS1_21CollectiveEpilogueFwdINS6_IJS8_SA_S9_EEENS6_IJNS7_ILi1EEESI_SI_EEESC_SE_Li128ELb1ELb1ELb1ELb0EEENS1_36VarlenDynamicPersistentTileSchedulerILi128ELi48ELi128ELi128ELb1ELb1ELb0ELb0ELb1ELb1EEEEEEEEEvNT_6ParamsE:
	.zero		1608


//--------------------- .nv.constant0._ZN7cutlass13device_kernelIN5flash19enable_sm80_to_sm89INS1_16FlashAttnFwdSm80INS1_25CollectiveMainloopFwdSm80ILi4ELi1ELb0EN4cute5tupleIJNS5_1CILi128EEENS7_ILi48EEENS7_ILi96EEEEEELi96ENS_6half_tEfNS_4arch4Sm80ELb0ELb1ELb1ELb0ELb0ELb0ELb1ELb1EEENS1_21CollectiveEpilogueFwdINS6_IJS8_SA_S9_EEENS6_IJNS7_ILi1EEESI_SI_EEESC_SE_Li128ELb0ELb1ELb1ELb0EEENS1_19SingleTileSchedulerILb0ELb1ELb1ELi128EEEEEEEEEvNT_6ParamsE --------------------------
	.section	.nv.constant0._ZN7cutlass13device_kernelIN5flash19enable_sm80_to_sm89INS1_16FlashAttnFwdSm80INS1_25CollectiveMainloopFwdSm80ILi4ELi1ELb0EN4cute5tupleIJNS5_1CILi128EEENS7_ILi48EEENS7_ILi96EEEEEELi96ENS_6half_tEfNS_4arch4Sm80ELb0ELb1ELb1ELb0ELb0ELb0ELb1ELb1EEENS1_21CollectiveEpilogueFwdINS6_IJS8_SA_S9_EEENS6_IJNS7_ILi1EEESI_SI_EEESC_SE_Li128ELb0ELb1ELb1ELb0EEENS1_19SingleTileSchedulerILb0ELb1ELb1ELi128EEEEEEEEEvNT_6ParamsE,"a",@progbits
	.sectionflags	@""
	.align	4
.nv.constant0._ZN7cutlass13device_kernelIN5flash19enable_sm80_to_sm89INS1_16FlashAttnFwdSm80INS1_25CollectiveMainloopFwdSm80ILi4ELi1ELb0EN4cute5tupleIJNS5_1CILi128EEENS7_ILi48EEENS7_ILi96EEEEEELi96ENS_6half_tEfNS_4arch4Sm80ELb0ELb1ELb1ELb0ELb0ELb0ELb1ELb1EEENS1_21CollectiveEpilogueFwdINS6_IJS8_SA_S9_EEENS6_IJNS7_ILi1EEESI_SI_EEESC_SE_Li128ELb0ELb1ELb1ELb0EEENS1_19SingleTileSchedulerILb0ELb1ELb1ELi128EEEEEEEEEvNT_6ParamsE:
	.zero		1576


//--------------------- .nv.constant0._ZN7cutlass13device_kernelIN5flash19enable_sm80_to_sm89INS1_16FlashAttnFwdSm80INS1_25CollectiveMainloopFwdSm80ILi4ELi1ELb0EN4cute5tupleIJNS5_1CILi128EEENS7_ILi48EEENS7_ILi96EEEEEELi96ENS_6half_tEfNS_4arch4Sm80ELb0ELb1ELb1ELb1ELb0ELb0ELb1ELb1EEENS1_21CollectiveEpilogueFwdINS6_IJS8_SA_S9_EEENS6_IJNS7_ILi1EEESI_SI_EEESC_SE_Li128ELb1ELb1ELb1ELb0EEENS1_36VarlenDynamicPersistentTileSchedulerILi128ELi48ELi128ELi128ELb1ELb1ELb0ELb1ELb0ELb1EEEEEEEEEvNT_6ParamsE --------------------------
	.section	.nv.constant0._ZN7cutlass13device_kernelIN5flash19enable_sm80_to_sm89INS1_16FlashAttnFwdSm80INS1_25CollectiveMainloopFwdSm80ILi4ELi1ELb0EN4cute5tupleIJNS5_1CILi128EEENS7_ILi48EEENS7_ILi96EEEEEELi96ENS_6half_tEfNS_4arch4Sm80ELb0ELb1ELb1ELb1ELb0ELb0ELb1ELb1EEENS1_21CollectiveEpilogueFwdINS6_IJS8_SA_S9_EEENS6_IJNS7_ILi1EEESI_SI_EEESC_SE_Li128ELb1ELb1ELb1ELb0EEENS1_36VarlenDynamicPersistentTileSchedulerILi128ELi48ELi128ELi128ELb1ELb1ELb0ELb1ELb0ELb1EEEEEEEEEvNT_6ParamsE,"a",@progbits
	.sectionflags	@""
	.align	4
.nv.constant0._ZN7cutlass13device_kernelIN5flash19enable_sm80_to_sm89INS1_16FlashAttnFwdSm80INS1_25CollectiveMainloopFwdSm80ILi4ELi1ELb0EN4cute5tupleIJNS5_1CILi128EEENS7_ILi48EEENS7_ILi96EEEEEELi96ENS_6half_tEfNS_4arch4Sm80ELb0ELb1ELb1ELb1ELb0ELb0ELb1ELb1EEENS1_21CollectiveEpilogueFwdINS6_IJS8_SA_S9_EEENS6_IJNS7_ILi1EEESI_SI_EEESC_SE_Li128ELb1ELb1ELb1ELb0EEENS1_36VarlenDynamicPersistentTileSchedulerILi128ELi48ELi128ELi128ELb1ELb1ELb0ELb1ELb0ELb1EEEEEEEEEvNT_6ParamsE:
	.zero		1608


//--------------------- .nv.constant0._ZN7cutlass13device_kernelIN5flash19enable_sm80_to_sm89INS1_16FlashAttnFwdSm80INS1_25CollectiveMainloopFwdSm80ILi4ELi1ELb0EN4cute5tupleIJNS5_1CILi128EEENS7_ILi48EEENS7_ILi96EEEEEELi96ENS_6half_tEfNS_4arch4Sm80ELb0ELb1ELb1ELb1ELb0ELb1ELb1ELb1EEENS1_21CollectiveEpilogueFwdINS6_IJS8_SA_S9_EEENS6_IJNS7_ILi1EEESI_SI_EEESC_SE_Li128ELb1ELb1ELb1ELb0EEENS1_36VarlenDynamicPersistentTileSchedulerILi128ELi48ELi128ELi128ELb1ELb1ELb0ELb1ELb0ELb1EEEEEEEEEvNT_6ParamsE --------------------------
	.section	.nv.constant0._ZN7cutlass13device_kernelIN5flash19enable_sm80_to_sm89INS1_16FlashAttnFwdSm80INS1_25CollectiveMainloopFwdSm80ILi4ELi1ELb0EN4cute5tupleIJNS5_1CILi128EEENS7_ILi48EEENS7_ILi96EEEEEELi96ENS_6half_tEfNS_4arch4Sm80ELb0ELb1ELb1ELb1ELb0ELb1ELb1ELb1EEENS1_21CollectiveEpilogueFwdINS6_IJS8_SA_S9_EEENS6_IJNS7_ILi1EEESI_SI_EEESC_SE_Li128ELb1ELb1ELb1ELb0EEENS1_36VarlenDynamicPersistentTileSchedulerILi128ELi48ELi128ELi128ELb1ELb1ELb0ELb1ELb0ELb1EEEEEEEEEvNT_6ParamsE,"a",@progbits
	.sectionflags	@""
	.align	4
.nv.constant0._ZN7cutlass13device_kernelIN5flash19enable_sm80_to_sm89INS1_16FlashAttnFwdSm80INS1_25CollectiveMainloopFwdSm80ILi4ELi1ELb0EN4cute5tupleIJNS5_1CILi128EEENS7_ILi48EEENS7_ILi96EEEEEELi96ENS_6half_tEfNS_4arch4Sm80ELb0ELb1ELb1ELb1ELb0ELb1ELb1ELb1EEENS1_21CollectiveEpilogueFwdINS6_IJS8_SA_S9_EEENS6_IJNS7_ILi1EEESI_SI_EEESC_SE_Li128ELb1ELb1ELb1ELb0EEENS1_36VarlenDynamicPersistentTileSchedulerILi128ELi48ELi128ELi128ELb1ELb1ELb0ELb1ELb0ELb1EEEEEEEEEvNT_6ParamsE:
	.zero		1608


//--------------------- .nv.constant0._ZN7cutlass13device_kernelIN5flash19enable_sm80_to_sm89INS1_16FlashAttnFwdSm80INS1_25CollectiveMainloopFwdSm80ILi4ELi1ELb0EN4cute5tupleIJNS5_1CILi128EEENS7_ILi64EEENS7_ILi96EEEEEELi96ENS_6half_tEfNS_4arch4Sm80ELb1ELb0ELb1ELb0ELb0ELb0ELb1ELb1EEENS1_21CollectiveEpilogueFwdINS6_IJS8_SA_S9_EEENS6_IJNS7_ILi1EEESI_SI_EEESC_SE_Li128ELb0ELb1ELb1ELb0EEENS1_30DynamicPersistentTileSchedulerILi128ELi128ELb1ELb1ELb0EEEEEEEEEvNT_6ParamsE --------------------------
	.section	.nv.constant0._ZN7cutlass13device_kernelIN5flash19enable_sm80_to_sm89INS1_16FlashAttnFwdSm80INS1_25CollectiveMainloopFwdSm80ILi4ELi1ELb0EN4cute5tupleIJNS5_1CILi128EEENS7_ILi64EEENS7_ILi96EEEEEELi96ENS_6half_tEfNS_4arch4Sm80ELb1ELb0ELb1ELb0ELb0ELb0ELb1ELb1EEENS1_21CollectiveEpilogueFwdINS6_IJS8_SA_S9_EEENS6_IJNS7_ILi1EEESI_SI_EEESC_SE_Li128ELb0ELb1ELb1ELb0EEENS1_30DynamicPersistentTileSchedulerILi128ELi128ELb1ELb1ELb0EEEEEEEEEvNT_6ParamsE,"a",@progbits
	.sectionflags	@""
	.align	4
.nv.constant0._ZN7cutlass13device_kernelIN5flash19enable_sm80_to_sm89INS1_16FlashAttnFwdSm80INS1_25CollectiveMainloopFwdSm80ILi4ELi1ELb0EN4cute5tupleIJNS5_1CILi128EEENS7_ILi64EEENS7_ILi96EEEEEELi96ENS_6half_tEfNS_4arch4Sm80ELb1ELb0ELb1ELb0ELb0ELb0ELb1ELb1EEENS1_21CollectiveEpilogueFwdINS6_IJS8_SA_S9_EEENS6_IJNS7_ILi1EEESI_SI_EEESC_SE_Li128ELb0ELb1ELb1ELb0EEENS1_30DynamicPersistentTileSchedulerILi128ELi128ELb1ELb1ELb0EEEEEEEEEvNT_6ParamsE:
	.zero		1592


//--------------------- .nv.constant0._ZN7cutlass13device_kernelIN5flash19enable_sm80_to_sm89INS1_16FlashAttnFwdSm80INS1_25CollectiveMainloopFwdSm80ILi4ELi1ELb0EN4cute5tupleIJNS5_1CILi128EEENS7_ILi48EEENS7_ILi96EEEEEELi96ENS_6half_tEfNS_4arch4Sm80ELb1ELb0ELb1ELb1ELb0ELb0ELb1ELb1EEENS1_21CollectiveEpilogueFwdINS6_IJS8_SA_S9_EEENS6_IJNS7_ILi1EEESI_SI_EEESC_SE_Li128ELb1ELb1ELb1ELb0EEENS1_36VarlenDynamicPersistentTileSchedulerILi128ELi48ELi128ELi128ELb1ELb1ELb0ELb1ELb1ELb1EEEEEEEEEvNT_6ParamsE --------------------------
	.section	.nv.constant0._ZN7cutlass13device_kernelIN5flash19enable_sm80_to_sm89INS1_16FlashAttnFwdSm80INS1_25CollectiveMainloopFwdSm80ILi4ELi1ELb0EN4cute5tupleIJNS5_1CILi128EEENS7_ILi48EEENS7_ILi96EEEEEELi96ENS_6half_tEfNS_4arch4Sm80ELb1ELb0ELb1ELb1ELb0ELb0ELb1ELb1EEENS1_21CollectiveEpilogueFwdINS6_IJS8_SA_S9_EEENS6_IJNS7_ILi1EEESI_SI_EEESC_SE_Li128ELb1ELb1ELb1ELb0EEENS1_36VarlenDynamicPersistentTileSchedulerILi128ELi48ELi128ELi128ELb1ELb1ELb0ELb1ELb1ELb1EEEEEEEEEvNT_6ParamsE,"a",@progbits
	.sectionflags	@""
	.align	4
.nv.constant0._ZN7cutlass13device_kernelIN5flash19enable_sm80_to_sm89INS1_16FlashAttnFwdSm80INS1_25CollectiveMainloopFwdSm80ILi4ELi1ELb0EN4cute5tupleIJNS5_1CILi128EEENS7_ILi48EEENS7_ILi96EEEEEELi96ENS_6half_tEfNS_4arch4Sm80ELb1ELb0ELb1ELb1ELb0ELb0ELb1ELb1EEENS1_21CollectiveEpilogueFwdINS6_IJS8_SA_S9_EEENS6_IJNS7_ILi1EEESI_SI_EEESC_SE_Li128ELb1ELb1ELb1ELb0EEENS1_36VarlenDynamicPersistentTileSchedulerILi128ELi48ELi128ELi128ELb1ELb1ELb0ELb1ELb1ELb1EEEEEEEEEvNT_6ParamsE:
	.zero		1608


//--------------------- .nv.constant0._ZN7cutlass13device_kernelIN5flash19enable_sm80_to_sm89INS1_16FlashAttnFwdSm80INS1_25CollectiveMainloopFwdSm80ILi4ELi1ELb0EN4cute5tupleIJNS5_1CILi128EEENS7_ILi48EEENS7_ILi96EEEEEELi96ENS_6half_tEfNS_4arch4Sm80ELb1ELb0ELb1ELb1ELb0ELb1ELb1ELb1EEENS1_21CollectiveEpilogueFwdINS6_IJS8_SA_S9_EEENS6_IJNS7_ILi1EEESI_SI_EEESC_SE_Li128ELb1ELb1ELb1ELb0EEENS1_36VarlenDynamicPersistentTileSchedulerILi128ELi48ELi128ELi128ELb1ELb1ELb0ELb1ELb1ELb1EEEEEEEEEvNT_6ParamsE --------------------------
	.section	.nv.constant0._ZN7cutlass13device_kernelIN5flash19enable_sm80_to_sm89INS1_16FlashAttnFwdSm80INS1_25CollectiveMainloopFwdSm80ILi4ELi1ELb0EN4cute5tupleIJNS5_1CILi128EEENS7_ILi48EEENS7_ILi96EEEEEELi96ENS_6half_tEfNS_4arch4Sm80ELb1ELb0ELb1ELb1ELb0ELb1ELb1ELb1EEENS1_21CollectiveEpilogueFwdINS6_IJS8_SA_S9_EEENS6_IJNS7_ILi1EEESI_SI_EEESC_SE_Li128ELb1ELb1ELb1ELb0EEENS1_36VarlenDynamicPersistentTileSchedulerILi128ELi48ELi128ELi128ELb1ELb1ELb0ELb1ELb1ELb1EEEEEEEEEvNT_6ParamsE,"a",@progbits
	.sectionflags	@""
	.align	4
.nv.constant0._ZN7cutlass13device_kernelIN5flash19enable_sm80_to_sm89INS1_16FlashAttnFwdSm80INS1_25CollectiveMainloopFwdSm80ILi4ELi1ELb0EN4cute5tupleIJNS5_1CILi128EEENS7_ILi48EEENS7_ILi96EEEEEELi96ENS_6half_tEfNS_4arch4Sm80ELb1ELb0ELb1ELb1ELb0ELb1ELb1ELb1EEENS1_21CollectiveEpilogueFwdINS6_IJS8_SA_S9_EEENS6_IJNS7_ILi1EEESI_SI_EEESC_SE_Li128ELb1ELb1ELb1ELb0EEENS1_36VarlenDynamicPersistentTileSchedulerILi128ELi48ELi128ELi128ELb1ELb1ELb0ELb1ELb1ELb1EEEEEEEEEvNT_6ParamsE:
	.zero		1608


//--------------------- .nv.constant0._ZN7cutlass13device_kernelIN5flash19enable_sm80_to_sm89INS1_16FlashAttnFwdSm80INS1_25CollectiveMainloopFwdSm80ILi4ELi1ELb0EN4cute5tupleIJNS5_1CILi128EEENS7_ILi64EEENS7_ILi96EEEEEELi96ENS_6half_tEfNS_4arch4Sm80ELb0ELb0ELb0ELb0ELb0ELb0ELb1ELb1EEENS1_21CollectiveEpilogueFwdINS6_IJS8_SA_S9_EEENS6_IJNS7_ILi1EEESI_SI_EEESC_SE_Li128ELb0ELb1ELb1ELb0EEENS1_19SingleTileSchedulerILb0ELb1ELb1ELi128EEEEEEEEEvNT_6ParamsE --------------------------
	.section	.nv.constant0._ZN7cutlass13device_kernelIN5flash19enable_sm80_to_sm89INS1_16FlashAttnFwdSm80INS1_25CollectiveMainloopFwdSm80ILi4ELi1ELb0EN4cute5tupleIJNS5_1CILi128EEENS7_ILi64EEENS7_ILi96EEEEEELi96ENS_6half_tEfNS_4arch4Sm80ELb0ELb0ELb0ELb0ELb0ELb0ELb1ELb1EEENS1_21CollectiveEpilogueFwdINS6_IJS8_SA_S9_EEENS6_IJNS7_ILi1EEESI_SI_EEESC_SE_Li128ELb0ELb1ELb1ELb0EEENS1_19SingleTileSchedulerILb0ELb1ELb1ELi128EEEEEEEEEvNT_6ParamsE,"a",@progbits
	.sectionflags	@""
	.align	4
.nv.constant0._ZN7cutlass13device_kernelIN5flash19enable_sm80_to_sm89INS1_16FlashAttnFwdSm80INS1_25CollectiveMainloopFwdSm80ILi4ELi1ELb0EN4cute5tupleIJNS5_1CILi128EEENS7_ILi64EEENS7_ILi96EEEEEELi96ENS_6half_tEfNS_4arch4Sm80ELb0ELb0ELb0ELb0ELb0ELb0ELb1ELb1EEENS1_21CollectiveEpilogueFwdINS6_IJS8_SA_S9_EEENS6_IJNS7_ILi1EEESI_SI_EEESC_SE_Li128ELb0ELb1ELb1ELb0EEENS1_19SingleTileSchedulerILb0ELb1ELb1ELi128EEEEEEEEEvNT_6ParamsE:
	.zero		1576


//--------------------- .nv.constant0._ZN7cutlass13device_kernelIN5flash19enable_sm80_to_sm89INS1_16FlashAttnFwdSm80INS1_25CollectiveMainloopFwdSm80ILi4ELi1ELb0EN4cute5tupleIJNS5_1CILi128EEENS7_ILi48EEENS7_ILi96EEEEEELi96ENS_6half_tEfNS_4arch4Sm80ELb0ELb0ELb0ELb1ELb0ELb0ELb1ELb1EEENS1_21CollectiveEpilogueFwdINS6_IJS8_SA_S9_EEENS6_IJNS7_ILi1EEESI_SI_EEESC_SE_Li128ELb1ELb1ELb1ELb0EEENS1_36VarlenDynamicPersistentTileSchedulerILi128ELi48ELi128ELi128ELb1ELb1ELb0ELb0ELb1ELb1EEEEEEEEEvNT_6ParamsE --------------------------
	.section	.nv.constant0._ZN7cutlass13device_kernelIN5flash19enable_sm80_to_sm89INS1_16FlashAttnFwdSm80INS1_25CollectiveMainloopFwdSm80ILi4ELi1ELb0EN4cute5tupleIJNS5_1CILi128EEENS7_ILi48EEENS7_ILi96EEEEEELi96ENS_6half_tEfNS_4arch4Sm80ELb0ELb0ELb0ELb1ELb0ELb0ELb1ELb1EEENS1_21CollectiveEpilogueFwdINS6_IJS8_SA_S9_EEENS6_IJNS7_ILi1EEESI_SI_EEESC_SE_Li128ELb1ELb1ELb1ELb0EEENS1_36VarlenDynamicPersistentTileSchedulerILi128ELi48ELi128ELi128ELb1ELb1ELb0ELb0ELb1ELb1EEEEEEEEEvNT_6ParamsE,"a",@progbits
	.sectionflags	@""
	.align	4
.nv.constant0._ZN7cutlass13device_kernelIN5flash19enable_sm80_to_sm89INS1_16FlashAttnFwdSm80INS1_25CollectiveMainloopFwdSm80ILi4ELi1ELb0EN4cute5tupleIJNS5_1CILi128EEENS7_ILi48EEENS7_ILi96EEEEEELi96ENS_6half_tEfNS_4arch4Sm80ELb0ELb0ELb0ELb1ELb0ELb0ELb1ELb1EEENS1_21CollectiveEpilogueFwdINS6_IJS8_SA_S9_EEENS6_IJNS7_ILi1EEESI_SI_EEESC_SE_Li128ELb1ELb1ELb1ELb0EEENS1_36VarlenDynamicPersistentTileSchedulerILi128ELi48ELi128ELi128ELb1ELb1ELb0ELb0ELb1ELb1EEEEEEEEEvNT_6ParamsE:
	.zero		1608


//--------------------- .nv.constant0._ZN7cutlass13device_kernelIN5flash19enable_sm80_to_sm89INS1_16FlashAttnFwdSm80INS1_25CollectiveMainloopFwdSm80ILi4ELi1ELb0EN4cute5tupleIJNS5_1CILi128EEENS7_ILi48EEENS7_ILi96EEEEEELi96ENS_6half_tEfNS_4arch4Sm80ELb0ELb0ELb0ELb1ELb0ELb1ELb1ELb1EEENS1_21CollectiveEpilogueFwdINS6_IJS8_SA_S9_EEENS6_IJNS7_ILi1EEESI_SI_EEESC_SE_Li128ELb1ELb1ELb1ELb0EEENS1_36VarlenDynamicPersistentTileSchedulerILi128ELi48ELi128ELi128ELb1ELb1ELb0ELb0ELb1ELb1EEEEEEEEEvNT_6ParamsE --------------------------
	.section	.nv.constant0._ZN7cutlass13device_kernelIN5flash19enable_sm80_to_sm89INS1_16FlashAttnFwdSm80INS1_25CollectiveMainloopFwdSm80ILi4ELi1ELb0EN4cute5tupleIJNS5_1CILi128EEENS7_ILi48EEENS7_ILi96EEEEEELi96ENS_6half_tEfNS_4arch4Sm80ELb0ELb0ELb0ELb1ELb0ELb1ELb1ELb1EEENS1_21CollectiveEpilogueFwdINS6_IJS8_SA_S9_EEENS6_IJNS7_ILi1EEESI_SI_EEESC_SE_Li128ELb1ELb1ELb1ELb0EEENS1_36VarlenDynamicPersistentTileSchedulerILi128ELi48ELi128ELi128ELb1ELb1ELb0ELb0ELb1ELb1EEEEEEEEEvNT_6ParamsE,"a",@progbits
	.sectionflags	@""
	.align	4
.nv.constant0._ZN7cutlass13device_kernelIN5flash19enable_sm80_to_sm89INS1_16FlashAttnFwdSm80INS1_25CollectiveMainloopFwdSm80ILi4ELi1ELb0EN4cute5tupleIJNS5_1CILi128EEENS7_ILi48EEENS7_ILi96EEEEEELi96ENS_6half_tEfNS_4arch4Sm80ELb0ELb0ELb0ELb1ELb0ELb1ELb1ELb1EEENS1_21CollectiveEpilogueFwdINS6_IJS8_SA_S9_EEENS6_IJNS7_ILi1EEESI_SI_EEESC_SE_Li128ELb1ELb1ELb1ELb0EEENS1_36VarlenDynamicPersistentTileSchedulerILi128ELi48ELi128ELi128ELb1ELb1ELb0ELb0ELb1ELb1EEEEEEEEEvNT_6ParamsE:
	.zero		1608


//--------------------- .nv.constant0._ZN7cutlass13device_kernelIN5flash19enable_sm80_to_sm89INS1_16FlashAttnFwdSm80INS1_25CollectiveMainloopFwdSm80ILi4ELi1ELb0EN4cute5tupleIJNS5_1CILi128EEENS7_ILi48EEENS7_ILi96EEEEEELi96ENS_6half_tEfNS_4arch4Sm80ELb0ELb1ELb0ELb0ELb0ELb0ELb1ELb1EEENS1_21CollectiveEpilogueFwdINS6_IJS8_SA_S9_EEENS6_IJNS7_ILi1EEESI_SI_EEESC_SE_Li128ELb0ELb1ELb1ELb0EEENS1_19SingleTileSchedulerILb0ELb1ELb1ELi128EEEEEEEEEvNT_6ParamsE --------------------------
	.section	.nv.constant0._ZN7cutlass13device_kernelIN5flash19enable_sm80_to_sm89INS1_16FlashAttnFwdSm80INS1_25CollectiveMainloopFwdSm80ILi4ELi1ELb0EN4cute5tupleIJNS5_1CILi128EEENS7_ILi48EEENS7_ILi96EEEEEELi96ENS_6half_tEfNS_4arch4Sm80ELb0ELb1ELb0ELb0ELb0ELb0ELb1ELb1EEENS1_21CollectiveEpilogueFwdINS6_IJS8_SA_S9_EEENS6_IJNS7_ILi1EEESI_SI_EEESC_SE_Li128ELb0ELb1ELb1ELb0EEENS1_19SingleTileSchedulerILb0ELb1ELb1ELi128EEEEEEEEEvNT_6ParamsE,"a",@progbits
	.sectionflags	@""
	.align	4
.nv.constant0._ZN7cutlass13device_kernelIN5flash19enable_sm80_to_sm89INS1_16FlashAttnFwdSm80INS1_25CollectiveMainloopFwdSm80ILi4ELi1ELb0EN4cute5tupleIJNS5_1CILi128EEENS7_ILi48EEENS7_ILi96EEEEEELi96ENS_6half_tEfNS_4arch4Sm80ELb0ELb1ELb0ELb0ELb0ELb0ELb1ELb1EEENS1_21CollectiveEpilogueFwdINS6_IJS8_SA_S9_EEENS6_IJNS7_ILi1EEESI_SI_EEESC_SE_Li128ELb0ELb1ELb1ELb0EEENS1_19SingleTileSchedulerILb0ELb1ELb1ELi128EEEEEEEEEvNT_6ParamsE:
	.zero		1576


//--------------------- .nv.constant0._ZN7cutlass13device_kernelIN5flash19enable_sm80_to_sm89INS1_16FlashAttnFwdSm80INS1_25CollectiveMainloopFwdSm80ILi4ELi1ELb0EN4cute5tupleIJNS5_1CILi128EEENS7_ILi48EEENS7_ILi96EEEEEELi96ENS_6half_tEfNS_4arch4Sm80ELb0ELb1ELb0ELb1ELb0ELb0ELb1ELb1EEENS1_21CollectiveEpilogueFwdINS6_IJS8_SA_S9_EEENS6_IJNS7_ILi1EEESI_SI_EEESC_SE_Li128ELb1ELb1ELb1ELb0EEENS1_36VarlenDynamicPersistentTileSchedulerILi128ELi48ELi128ELi128ELb1ELb1ELb0ELb1ELb0ELb1EEEEEEEEEvNT_6ParamsE --------------------------
	.section	.nv.constant0._ZN7cutlass13device_kernelIN5flash19enable_sm80_to_sm89INS1_16FlashAttnFwdSm80INS1_25CollectiveMainloopFwdSm80ILi4ELi1ELb0EN4cute5tupleIJNS5_1CILi128EEENS7_ILi48EEENS7_ILi96EEEEEELi96ENS_6half_tEfNS_4arch4Sm80ELb0ELb1ELb0ELb1ELb0ELb0ELb1ELb1EEENS1_21CollectiveEpilogueFwdINS6_IJS8_SA_S9_EEENS6_IJNS7_ILi1EEESI_SI_EEESC_SE_Li128ELb1ELb1ELb1ELb0EEENS1_36VarlenDynamicPersistentTileSchedulerILi128ELi48ELi128ELi128ELb1ELb1ELb0ELb1ELb0ELb1EEEEEEEEEvNT_6ParamsE,"a",@progbits
	.sectionflags	@""
	.align	4
.nv.constant0._ZN7cutlass13device_kernelIN5flash19enable_sm80_to_sm89INS1_16FlashAttnFwdSm80INS1_25CollectiveMainloopFwdSm80ILi4ELi1ELb0EN4cute5tupleIJNS5_1CILi128EEENS7_ILi48EEENS7_ILi96EEEEEELi96ENS_6half_tEfNS_4arch4Sm80ELb0ELb1ELb0ELb1ELb0ELb0ELb1ELb1EEENS1_21CollectiveEpilogueFwdINS6_IJS8_SA_S9_EEENS6_IJNS7_ILi1EEESI_SI_EEESC_SE_Li128ELb1ELb1ELb1ELb0EEENS1_36VarlenDynamicPersistentTileSchedulerILi128ELi48ELi128ELi128ELb1ELb1ELb0ELb1ELb0ELb1EEEEEEEEEvNT_6ParamsE:
	.zero		1608


//--------------------- .nv.constant0._ZN7cutlass13device_kernelIN5flash19enable_sm80_to_sm89INS1_16FlashAttnFwdSm80INS1_25CollectiveMainloopFwdSm80ILi4ELi1ELb0EN4cute5tupleIJNS5_1CILi128EEENS7_ILi48EEENS7_ILi96EEEEEELi96ENS_6half_tEfNS_4arch4Sm80ELb0ELb1ELb0ELb1ELb0ELb1ELb1ELb1EEENS1_21CollectiveEpilogueFwdINS6_IJS8_SA_S9_EEENS6_IJNS7_ILi1EEESI_SI_EEESC_SE_Li128ELb1ELb1ELb1ELb0EEENS1_36VarlenDynamicPersistentTileSchedulerILi128ELi48ELi128ELi128ELb1ELb1ELb0ELb1ELb0ELb1EEEEEEEEEvNT_6ParamsE --------------------------
	.section	.nv.constant0._ZN7cutlass13device_kernelIN5flash19enable_sm80_to_sm89INS1_16FlashAttnFwdSm80INS1_25CollectiveMainloopFwdSm80ILi4ELi1ELb0EN4cute5tupleIJNS5_1CILi128EEENS7_ILi48EEENS7_ILi96EEEEEELi96ENS_6half_tEfNS_4arch4Sm80ELb0ELb1ELb0ELb1ELb0ELb1ELb1ELb1EEENS1_21CollectiveEpilogueFwdINS6_IJS8_SA_S9_EEENS6_IJNS7_ILi1EEESI_SI_EEESC_SE_Li128ELb1ELb1ELb1ELb0EEENS1_36VarlenDynamicPersistentTileSchedulerILi128ELi48ELi128ELi128ELb1ELb1ELb0ELb1ELb0ELb1EEEEEEEEEvNT_6ParamsE,"a",@progbits
	.sectionflags	@""
	.align	4
.nv.constant0._ZN7cutlass13device_kernelIN5flash19enable_sm80_to_sm89INS1_16FlashAttnFwdSm80INS1_25CollectiveMainloopFwdSm80ILi4ELi1ELb0EN4cute5tupleIJNS5_1CILi128EEENS7_ILi48EEENS7_ILi96EEEEEELi96ENS_6half_tEfNS_4arch4Sm80ELb0ELb1ELb0ELb1ELb0ELb1ELb1ELb1EEENS1_21CollectiveEpilogueFwdINS6_IJS8_SA_S9_EEENS6_IJNS7_ILi1EEESI_SI_EEESC_SE_Li128ELb1ELb1ELb1ELb0EEENS1_36VarlenDynamicPersistentTileSchedulerILi128ELi48ELi128ELi128ELb1ELb1ELb0ELb1ELb0ELb1EEEEEEEEEvNT_6ParamsE:
	.zero		1608


//--------------------- .nv.constant0._ZN7cutlass13device_kernelIN5flash19enable_sm80_to_sm89INS1_16FlashAttnFwdSm80INS1_25CollectiveMainloopFwdSm80ILi4ELi1ELb0EN4cute5tupleIJNS5_1CILi128EEENS7_ILi64EEENS7_ILi96EEEEEELi96ENS_6half_tEfNS_4arch4Sm80ELb1ELb0ELb0ELb0ELb0ELb0ELb1ELb1EEENS1_21CollectiveEpilogueFwdINS6_IJS8_SA_S9_EEENS6_IJNS7_ILi1EEESI_SI_EEESC_SE_Li128ELb0ELb1ELb1ELb0EEENS1_30DynamicPersistentTileSchedulerILi128ELi128ELb1ELb1ELb0EEEEEEEEEvNT_6ParamsE --------------------------
	.section	.nv.constant0._ZN7cutlass13device_kernelIN5flash19enable_sm80_to_sm89INS1_16FlashAttnFwdSm80INS1_25CollectiveMainloopFwdSm80ILi4ELi1ELb0EN4cute5tupleIJNS5_1CILi128EEENS7_ILi64EEENS7_ILi96EEEEEELi96ENS_6half_tEfNS_4arch4Sm80ELb1ELb0ELb0ELb0ELb0ELb0ELb1ELb1EEENS1_21CollectiveEpilogueFwdINS6_IJS8_SA_S9_EEENS6_IJNS7_ILi1EEESI_SI_EEESC_SE_Li128ELb0ELb1ELb1ELb0EEENS1_30DynamicPersistentTileSchedulerILi128ELi128ELb1ELb1ELb0EEEEEEEEEvNT_6ParamsE,"a",@progbits
	.sectionflags	@""
	.align	4
.nv.constant0._ZN7cutlass13device_kernelIN5flash19enable_sm80_to_sm89INS1_16FlashAttnFwdSm80INS1_25CollectiveMainloopFwdSm80ILi4ELi1ELb0EN4cute5tupleIJNS5_1CILi128EEENS7_ILi64EEENS7_ILi96EEEEEELi96ENS_6half_tEfNS_4arch4Sm80ELb1ELb0ELb0ELb0ELb0ELb0ELb1ELb1EEENS1_21CollectiveEpilogueFwdINS6_IJS8_SA_S9_EEENS6_IJNS7_ILi1EEESI_SI_EEESC_SE_Li128ELb0ELb1ELb1ELb0EEENS1_30DynamicPersistentTileSchedulerILi128ELi128ELb1ELb1ELb0EEEEEEEEEvNT_6ParamsE:
	.zero		1592


//--------------------- .nv.constant0._ZN7cutlass13device_kernelIN5flash19enable_sm80_to_sm89INS1_16FlashAttnFwdSm80INS1_25CollectiveMainloopFwdSm80ILi4ELi1ELb0EN4cute5tupleIJNS5_1CILi128EEENS7_ILi48EEENS7_ILi96EEEEEELi96ENS_6half_tEfNS_4arch4Sm80ELb1ELb0ELb0ELb1ELb0ELb0ELb1ELb1EEENS1_21CollectiveEpilogueFwdINS6_IJS8_SA_S9_EEENS6_IJNS7_ILi1EEESI_SI_EEESC_SE_Li128ELb1ELb1ELb1ELb0EEENS1_36VarlenDynamicPersistentTileSchedulerILi128ELi48ELi128ELi128ELb1ELb1ELb0ELb1ELb1ELb1EEEEEEEEEvNT_6ParamsE --------------------------
	.section	.nv.constant0._ZN7cutlass13device_kernelIN5flash19enable_sm80_to_sm89INS1_16FlashAttnFwdSm80INS1_25CollectiveMainloopFwdSm80ILi4ELi1ELb0EN4cute5tupleIJNS5_1CILi128EEENS7_ILi48EEENS7_ILi96EEEEEELi96ENS_6half_tEfNS_4arch4Sm80ELb1ELb0ELb0ELb1ELb0ELb0ELb1ELb1EEENS1_21CollectiveEpilogueFwdINS6_IJS8_SA_S9_EEENS6_IJNS7_ILi1EEESI_SI_EEESC_SE_Li128ELb1ELb1ELb1ELb0EEENS1_36VarlenDynamicPersistentTileSchedulerILi128ELi48ELi128ELi128ELb1ELb1ELb0ELb1ELb1ELb1EEEEEEEEEvNT_6ParamsE,"a",@progbits
	.sectionflags	@""
	.align	4
.nv.constant0._ZN7cutlass13device_kernelIN5flash19enable_sm80_to_sm89INS1_16FlashAttnFwdSm80INS1_25CollectiveMainloopFwdSm80ILi4ELi1ELb0EN4cute5tupleIJNS5_1CILi128EEENS7_ILi48EEENS7_ILi96EEEEEELi96ENS_6half_tEfNS_4arch4Sm80ELb1ELb0ELb0ELb1ELb0ELb0ELb1ELb1EEENS1_21CollectiveEpilogueFwdINS6_IJS8_SA_S9_EEENS6_IJNS7_ILi1EEESI_SI_EEESC_SE_Li128ELb1ELb1ELb1ELb0EEENS1_36VarlenDynamicPersistentTileSchedulerILi128ELi48ELi128ELi128ELb1ELb1ELb0ELb1ELb1ELb1EEEEEEEEEvNT_6ParamsE:
	.zero		1608


//--------------------- .nv.constant0._ZN7cutlass13device_kernelIN5flash19enable_sm80_to_sm89INS1_16FlashAttnFwdSm80INS1_25CollectiveMainloopFwdSm80ILi4ELi1ELb0EN4cute5tupleIJNS5_1CILi128EEENS7_ILi48EEENS7_ILi96EEEEEELi96ENS_6half_tEfNS_4arch4Sm80ELb1ELb0ELb0ELb1ELb0ELb1ELb1ELb1EEENS1_21CollectiveEpilogueFwdINS6_IJS8_SA_S9_EEENS6_IJNS7_ILi1EEESI_SI_EEESC_SE_Li128ELb1ELb1ELb1ELb0EEENS1_36VarlenDynamicPersistentTileSchedulerILi128ELi48ELi128ELi128ELb1ELb1ELb0ELb1ELb1ELb1EEEEEEEEEvNT_6ParamsE --------------------------
	.section	.nv.constant0._ZN7cutlass13device_kernelIN5flash19enable_sm80_to_sm89INS1_16FlashAttnFwdSm80INS1_25CollectiveMainloopFwdSm80ILi4ELi1ELb0EN4cute5tupleIJNS5_1CILi128EEENS7_ILi48EEENS7_ILi96EEEEEELi96ENS_6half_tEfNS_4arch4Sm80ELb1ELb0ELb0ELb1ELb0ELb1ELb1ELb1EEENS1_21CollectiveEpilogueFwdINS6_IJS8_SA_S9_EEENS6_IJNS7_ILi1EEESI_SI_EEESC_SE_Li128ELb1ELb1ELb1ELb0EEENS1_36VarlenDynamicPersistentTileSchedulerILi128ELi48ELi128ELi128ELb1ELb1ELb0ELb1ELb1ELb1EEEEEEEEEvNT_6ParamsE,"a",@progbits
	.sectionflags	@""
	.align	4
.nv.constant0._ZN7cutlass13device_kernelIN5flash19enable_sm80_to_sm89INS1_16FlashAttnFwdSm80INS1_25CollectiveMainloopFwdSm80ILi4ELi1ELb0EN4cute5tupleIJNS5_1CILi128EEENS7_ILi48EEENS7_ILi96EEEEEELi96ENS_6half_tEfNS_4arch4Sm80ELb1ELb0ELb0ELb1ELb0ELb1ELb1ELb1EEENS1_21CollectiveEpilogueFwdINS6_IJS8_SA_S9_EEENS6_IJNS7_ILi1EEESI_SI_EEESC_SE_Li128ELb1ELb1ELb1ELb0EEENS1_36VarlenDynamicPersistentTileSchedulerILi128ELi48ELi128ELi128ELb1ELb1ELb0ELb1ELb1ELb1EEEEEEEEEvNT_6ParamsE:
	.zero		1608


//--------------------- SYMBOLS --------------------------

	.type		.nv.reservedSmem.offset0,@object
	.size		.nv.reservedSmem.offset0,0x4
